	.target	sm_100a

	.elftype	@"ET_EXEC"


//--------------------- .note.nv.tkinfo           --------------------------
	.section	.note.nv.tkinfo,"",@"SHT_NOTE"
	.sectionflags	@"SHF_NOTE_NV_TKINFO"
	.tkinfo
        /*0018*/ 	.word	0x00000002
        /*0030*/ 	.string	""
        /*0030*/ 	.string	"ptxas"
        /*0030*/ 	.string	"Cuda compilation tools, release 13.0, V13.0.88"
        /*0030*/ 	.string	"Build cuda_13.0.r13.0/compiler.36424714_0"
        /*0030*/ 	.string	"-arch sm_100a -m 64 "



//--------------------- .note.nv.cuinfo           --------------------------
	.section	.note.nv.cuinfo,"",@"SHT_NOTE"
	.sectionflags	@"SHF_NOTE_NV_CUINFO"
        /*0018*/ 	.short	0x0002
        /*001a*/ 	.short	0x0064
        /*001c*/ 	.short	0x0082
	.zero		2


//--------------------- .nv.info                  --------------------------
	.section	.nv.info,"",@"SHT_CUDA_INFO"
	.align	4


	//----- nvinfo : EIATTR_REGCOUNT
	.align		4
        /*0000*/ 	.byte	0x04, 0x2f
        /*0002*/ 	.short	(.L_19 - .L_18)
	.align		4
.L_18:
        /*0004*/ 	.word	index@(_ZN7cutlass13device_kernelINS_4gemm6kernel13GemmUniversalIN4cute5tupleIJiiiiEEENS1_10collective13CollectiveMmaINS1_35MainloopSm100TmaUmmaWarpSpecializedILi6ELi2ELi4ENS5_IJNS4_1CILi2EEESB_NSA_ILi1EEEEEEEENS5_IJNSA_ILi64EEESF_NSA_ILi128EEEEEENS_6half_tENS5_IJlSC_lEEESI_SJ_NS4_8TiledMMAINS4_8MMA_AtomIJNS4_20SM100_MMA_F16BF16_SSISI_SI_fLi64ELi64ELNS4_4UMMA5MajorE0ELSO_0ELNSN_7ScaleInE0ELSP_0EEEEEENS4_6LayoutINS5_IJSC_SC_SC_EEENS5_IJNSA_ILi0EEESU_SU_EEEEENS5_IJNS4_10UnderscoreESX_SX_EEEEENS4_23SM90_TMA_LOAD_MULTICASTENS4_14ComposedLayoutINS4_7SwizzleILi3ELi4ELi3EEENS4_18smem_ptr_flag_bitsILi16EEENSS_INS5_IJNSA_ILi8EEESF_EEENS5_IJSF_SC_EEEEEEEvNS4_8identityES10_S1A_vS1B_EENS_8epilogue10collective18CollectiveEpilogueINS1D_23Sm100TmaWarpSpecializedILi3ELi2ELi16ELb1ELb0EEEJSH_NS5_IJNSS_ISF_SC_EENSS_INSA_ILi32EEESC_EEEEESI_SJ_SI_SJ_NS1D_6fusion15FusionCallbacksIS1H_NS1M_17LinearCombinationISI_fSI_fLNS_15FloatRoundStyleE2EEESH_S1L_JEEENS4_5SM1004TMEM4LOAD26SM100_TMEM_LOAD_16dp256b4xENS4_13SM90_TMA_LOADENS11_INS12_ILi2ELi4ELi3EEES15_NSS_INS5_IJS16_S1J_EEENS5_IJS1J_SC_EEEEEEENS4_17SM75_U32x4_LDSM_NENS4_14SM90_TMA_STOREES21_NS4_17SM90_U32x4_STSM_NENS4_39AutoVectorizingCopyWithAssumedAlignmentILi128EEEEEEvvEEEEvNT_6ParamsE)
        /*0008*/ 	.word	0x00000045


	//----- nvinfo : EIATTR_FRAME_SIZE
	.align		4
.L_19:
        /*000c*/ 	.byte	0x04, 0x11
        /*000e*/ 	.short	(.L_21 - .L_20)
	.align		4
.L_20:
        /*0010*/ 	.word	index@($__internal_2_$__cuda_sm10x_tcgen05_guardrail_trap_unallocated_columns_being_dealloced)
        /*0014*/ 	.word	0x00000000


	//----- nvinfo : EIATTR_FRAME_SIZE
	.align		4
.L_21:
        /*0018*/ 	.byte	0x04, 0x11
        /*001a*/ 	.short	(.L_23 - .L_22)
	.align		4
.L_22:
        /*001c*/ 	.word	index@($__internal_1_$__cuda_sm10x_tcgen05_guardrail_trap_phase_invalid_during_alloc)
        /*0020*/ 	.word	0x00000000


	//----- nvinfo : EIATTR_FRAME_SIZE
	.align		4
.L_23:
        /*0024*/ 	.byte	0x04, 0x11
        /*0026*/ 	.short	(.L_25 - .L_24)
	.align		4
.L_24:
        /*0028*/ 	.word	index@($__internal_0_$__cuda_sm10x_tcgen05_guardrail_trap_col_being_dealloced_not_returned_by_alloc)
        /*002c*/ 	.word	0x00000000


	//----- nvinfo : EIATTR_FRAME_SIZE
	.align		4
.L_25:
        /*0030*/ 	.byte	0x04, 0x11
        /*0032*/ 	.short	(.L_27 - .L_26)
	.align		4
.L_26:
        /*0034*/ 	.word	index@(_ZN7cutlass13device_kernelINS_4gemm6kernel13GemmUniversalIN4cute5tupleIJiiiiEEENS1_10collective13CollectiveMmaINS1_35MainloopSm100TmaUmmaWarpSpecializedILi6ELi2ELi4ENS5_IJNS4_1CILi2EEESB_NSA_ILi1EEEEEEEENS5_IJNSA_ILi64EEESF_NSA_ILi128EEEEEENS_6half_tENS5_IJlSC_lEEESI_SJ_NS4_8TiledMMAINS4_8MMA_AtomIJNS4_20SM100_MMA_F16BF16_SSISI_SI_fLi64ELi64ELNS4_4UMMA5MajorE0ELSO_0ELNSN_7ScaleInE0ELSP_0EEEEEENS4_6LayoutINS5_IJSC_SC_SC_EEENS5_IJNSA_ILi0EEESU_SU_EEEEENS5_IJNS4_10UnderscoreESX_SX_EEEEENS4_23SM90_TMA_LOAD_MULTICASTENS4_14ComposedLayoutINS4_7SwizzleILi3ELi4ELi3EEENS4_18smem_ptr_flag_bitsILi16EEENSS_INS5_IJNSA_ILi8EEESF_EEENS5_IJSF_SC_EEEEEEEvNS4_8identityES10_S1A_vS1B_EENS_8epilogue10collective18CollectiveEpilogueINS1D_23Sm100TmaWarpSpecializedILi3ELi2ELi16ELb1ELb0EEEJSH_NS5_IJNSS_ISF_SC_EENSS_INSA_ILi32EEESC_EEEEESI_SJ_SI_SJ_NS1D_6fusion15FusionCallbacksIS1H_NS1M_17LinearCombinationISI_fSI_fLNS_15FloatRoundStyleE2EEESH_S1L_JEEENS4_5SM1004TMEM4LOAD26SM100_TMEM_LOAD_16dp256b4xENS4_13SM90_TMA_LOADENS11_INS12_ILi2ELi4ELi3EEES15_NSS_INS5_IJS16_S1J_EEENS5_IJS1J_SC_EEEEEEENS4_17SM75_U32x4_LDSM_NENS4_14SM90_TMA_STOREES21_NS4_17SM90_U32x4_STSM_NENS4_39AutoVectorizingCopyWithAssumedAlignmentILi128EEEEEEvvEEEEvNT_6ParamsE)
        /*0038*/ 	.word	0x00000000


	//----- nvinfo : EIATTR_MIN_STACK_SIZE
	.align		4
.L_27:
        /*003c*/ 	.byte	0x04, 0x12
        /*003e*/ 	.short	(.L_29 - .L_28)
	.align		4
.L_28:
        /*0040*/ 	.word	index@(_ZN7cutlass13device_kernelINS_4gemm6kernel13GemmUniversalIN4cute5tupleIJiiiiEEENS1_10collective13CollectiveMmaINS1_35MainloopSm100TmaUmmaWarpSpecializedILi6ELi2ELi4ENS5_IJNS4_1CILi2EEESB_NSA_ILi1EEEEEEEENS5_IJNSA_ILi64EEESF_NSA_ILi128EEEEEENS_6half_tENS5_IJlSC_lEEESI_SJ_NS4_8TiledMMAINS4_8MMA_AtomIJNS4_20SM100_MMA_F16BF16_SSISI_SI_fLi64ELi64ELNS4_4UMMA5MajorE0ELSO_0ELNSN_7ScaleInE0ELSP_0EEEEEENS4_6LayoutINS5_IJSC_SC_SC_EEENS5_IJNSA_ILi0EEESU_SU_EEEEENS5_IJNS4_10UnderscoreESX_SX_EEEEENS4_23SM90_TMA_LOAD_MULTICASTENS4_14ComposedLayoutINS4_7SwizzleILi3ELi4ELi3EEENS4_18smem_ptr_flag_bitsILi16EEENSS_INS5_IJNSA_ILi8EEESF_EEENS5_IJSF_SC_EEEEEEEvNS4_8identityES10_S1A_vS1B_EENS_8epilogue10collective18CollectiveEpilogueINS1D_23Sm100TmaWarpSpecializedILi3ELi2ELi16ELb1ELb0EEEJSH_NS5_IJNSS_ISF_SC_EENSS_INSA_ILi32EEESC_EEEEESI_SJ_SI_SJ_NS1D_6fusion15FusionCallbacksIS1H_NS1M_17LinearCombinationISI_fSI_fLNS_15FloatRoundStyleE2EEESH_S1L_JEEENS4_5SM1004TMEM4LOAD26SM100_TMEM_LOAD_16dp256b4xENS4_13SM90_TMA_LOADENS11_INS12_ILi2ELi4ELi3EEES15_NSS_INS5_IJS16_S1J_EEENS5_IJS1J_SC_EEEEEEENS4_17SM75_U32x4_LDSM_NENS4_14SM90_TMA_STOREES21_NS4_17SM90_U32x4_STSM_NENS4_39AutoVectorizingCopyWithAssumedAlignmentILi128EEEEEEvvEEEEvNT_6ParamsE)
        /*0044*/ 	.word	0x00000000
.L_29:


//--------------------- .nv.compat                --------------------------
	.section	.nv.compat,"",@"SHT_CUDA_COMPAT_INFO"
	.align	4
        /*0000*/ 	.byte	0x02, 0x09, 0x01, 0x00, 0x02, 0x02, 0x02, 0x00, 0x02, 0x05, 0x05, 0x00, 0x03, 0x07, 0x01, 0x01
        /*0010*/ 	.byte	0x02, 0x03, 0x01, 0x00, 0x02, 0x06, 0x01, 0x00, 0x04, 0x0b, 0x08, 0x00, 0x09, 0x00, 0x00, 0x00
        /*0020*/ 	.byte	0x00, 0x00, 0x00, 0x00


//--------------------- .nv.info._ZN7cutlass13device_kernelINS_4gemm6kernel13GemmUniversalIN4cute5tupleIJiiiiEEENS1_10collective13CollectiveMmaINS1_35MainloopSm100TmaUmmaWarpSpecializedILi6ELi2ELi4ENS5_IJNS4_1CILi2EEESB_NSA_ILi1EEEEEEEENS5_IJNSA_ILi64EEESF_NSA_ILi128EEEEEENS_6half_tENS5_IJlSC_lEEESI_SJ_NS4_8TiledMMAINS4_8MMA_AtomIJNS4_20SM100_MMA_F16BF16_SSISI_SI_fLi64ELi64ELNS4_4UMMA5MajorE0ELSO_0ELNSN_7ScaleInE0ELSP_0EEEEEENS4_6LayoutINS5_IJSC_SC_SC_EEENS5_IJNSA_ILi0EEESU_SU_EEEEENS5_IJNS4_10UnderscoreESX_SX_EEEEENS4_23SM90_TMA_LOAD_MULTICASTENS4_14ComposedLayoutINS4_7SwizzleILi3ELi4ELi3EEENS4_18smem_ptr_flag_bitsILi16EEENSS_INS5_IJNSA_ILi8EEESF_EEENS5_IJSF_SC_EEEEEEEvNS4_8identityES10_S1A_vS1B_EENS_8epilogue10collective18CollectiveEpilogueINS1D_23Sm100TmaWarpSpecializedILi3ELi2ELi16ELb1ELb0EEEJSH_NS5_IJNSS_ISF_SC_EENSS_INSA_ILi32EEESC_EEEEESI_SJ_SI_SJ_NS1D_6fusion15FusionCallbacksIS1H_NS1M_17LinearCombinationISI_fSI_fLNS_15FloatRoundStyleE2EEESH_S1L_JEEENS4_5SM1004TMEM4LOAD26SM100_TMEM_LOAD_16dp256b4xENS4_13SM90_TMA_LOADENS11_INS12_ILi2ELi4ELi3EEES15_NSS_INS5_IJS16_S1J_EEENS5_IJS1J_SC_EEEEEEENS4_17SM75_U32x4_LDSM_NENS4_14SM90_TMA_STOREES21_NS4_17SM90_U32x4_STSM_NENS4_39AutoVectorizingCopyWithAssumedAlignmentILi128EEEEEEvvEEEEvNT_6ParamsE --------------------------
	.section	.nv.info._ZN7cutlass13device_kernelINS_4gemm6kernel13GemmUniversalIN4cute5tupleIJiiiiEEENS1_10collective13CollectiveMmaINS1_35MainloopSm100TmaUmmaWarpSpecializedILi6ELi2ELi4ENS5_IJNS4_1CILi2EEESB_NSA_ILi1EEEEEEEENS5_IJNSA_ILi64EEESF_NSA_ILi128EEEEEENS_6half_tENS5_IJlSC_lEEESI_SJ_NS4_8TiledMMAINS4_8MMA_AtomIJNS4_20SM100_MMA_F16BF16_SSISI_SI_fLi64ELi64ELNS4_4UMMA5MajorE0ELSO_0ELNSN_7ScaleInE0ELSP_0EEEEEENS4_6LayoutINS5_IJSC_SC_SC_EEENS5_IJNSA_ILi0EEESU_SU_EEEEENS5_IJNS4_10UnderscoreESX_SX_EEEEENS4_23SM90_TMA_LOAD_MULTICASTENS4_14ComposedLayoutINS4_7SwizzleILi3ELi4ELi3EEENS4_18smem_ptr_flag_bitsILi16EEENSS_INS5_IJNSA_ILi8EEESF_EEENS5_IJSF_SC_EEEEEEEvNS4_8identityES10_S1A_vS1B_EENS_8epilogue10collective18CollectiveEpilogueINS1D_23Sm100TmaWarpSpecializedILi3ELi2ELi16ELb1ELb0EEEJSH_NS5_IJNSS_ISF_SC_EENSS_INSA_ILi32EEESC_EEEEESI_SJ_SI_SJ_NS1D_6fusion15FusionCallbacksIS1H_NS1M_17LinearCombinationISI_fSI_fLNS_15FloatRoundStyleE2EEESH_S1L_JEEENS4_5SM1004TMEM4LOAD26SM100_TMEM_LOAD_16dp256b4xENS4_13SM90_TMA_LOADENS11_INS12_ILi2ELi4ELi3EEES15_NSS_INS5_IJS16_S1J_EEENS5_IJS1J_SC_EEEEEEENS4_17SM75_U32x4_LDSM_NENS4_14SM90_TMA_STOREES21_NS4_17SM90_U32x4_STSM_NENS4_39AutoVectorizingCopyWithAssumedAlignmentILi128EEEEEEvvEEEEvNT_6ParamsE,"",@"SHT_CUDA_INFO"
	.sectionflags	@""
	.align	4


	//----- nvinfo : EIATTR_CUDA_API_VERSION
	.align		4
        /*0000*/ 	.byte	0x04, 0x37
        /*0002*/ 	.short	(.L_31 - .L_30)
.L_30:
        /*0004*/ 	.word	0x00000082


	//----- nvinfo : EIATTR_KPARAM_INFO
	.align		4
.L_31:
        /*0008*/ 	.byte	0x04, 0x17
        /*000a*/ 	.short	(.L_33 - .L_32)
.L_32:
        /*000c*/ 	.word	0x00000000
        /*0010*/ 	.short	0x0000
        /*0012*/ 	.short	0x0000
        /*0014*/ 	.byte	0x00, 0xf0, 0x01, 0x20


	//----- nvinfo : EIATTR_AT_ENTRY_FRAGMENTS
	.align		4
.L_33:
        /*0018*/ 	.byte	0x04, 0x4f
        /*001a*/ 	.short	(.L_35 - .L_34)


	//   ....[0]....
.L_34:
        /*001c*/ 	.word	0x00000006


	//----- nvinfo : EIATTR_RESERVED_SMEM_USED
	.align		4
.L_35:
        /*0020*/ 	.byte	0x01, 0x41
	.zero		2


	//----- nvinfo : EIATTR_SPARSE_MMA_MASK
	.align		4
        /*0024*/ 	.byte	0x03, 0x50
        /*0026*/ 	.short	0x0000


	//----- nvinfo : EIATTR_TCGEN05_1CTA_USED
	.align		4
        /*0028*/ 	.byte	0x01, 0x51
	.zero		2


	//----- nvinfo : EIATTR_MAXREG_COUNT
	.align		4
        /*002c*/ 	.byte	0x03, 0x1b
        /*002e*/ 	.short	0x00ff


	//----- nvinfo : EIATTR_NUM_BARRIERS
	.align		4
        /*0030*/ 	.byte	0x02, 0x4c
        /*0032*/ 	.byte	0x07
	.zero		1


	//----- nvinfo : EIATTR_EXTERNS
	.align		4
        /*0034*/ 	.byte	0x04, 0x0f
        /*0036*/ 	.short	(.L_37 - .L_36)


	//   ....[0]....
	.align		4
.L_36:
        /*0038*/ 	.word	index@(__assertfail)


	//----- nvinfo : EIATTR_MERCURY_ISA_VERSION
	.align		4
.L_37:
        /*003c*/ 	.byte	0x03, 0x5f
        /*003e*/ 	.short	0x0101


	//----- nvinfo : EIATTR_INT_WARP_WIDE_INSTR_OFFSETS
	.align		4
        /*0040*/ 	.byte	0x04, 0x31
        /*0042*/ 	.short	(.L_39 - .L_38)


	//   ....[0]....
.L_38:
        /*0044*/ 	.word	0x000043d0


	//   ....[1]....
        /*0048*/ 	.word	0x00004400


	//   ....[2]....
        /*004c*/ 	.word	0x00004420


	//   ....[3]....
        /*0050*/ 	.word	0x00004ff0


	//   ....[4]....
        /*0054*/ 	.word	0x00005070


	//   ....[5]....
        /*0058*/ 	.word	0x00005170


	//   ....[6]....
        /*005c*/ 	.word	0x00005280


	//----- nvinfo : EIATTR_COOP_GROUP_MASK_REGIDS
	.align		4
.L_39:
        /*0060*/ 	.byte	0x04, 0x29
        /*0062*/ 	.short	(.L_41 - .L_40)


	//   ....[0]....
.L_40:
        /*0064*/ 	.word	0xffffffff


	//   ....[1]....
        /*0068*/ 	.word	0xffffffff


	//   ....[2]....
        /*006c*/ 	.word	0xffffffff


	//   ....[3]....
        /*0070*/ 	.word	0xffffffff


	//   ....[4]....
        /*0074*/ 	.word	0xffffffff


	//   ....[5]....
        /*0078*/ 	.word	0xffffffff


	//   ....[6]....
        /*007c*/ 	.word	0xffffffff


	//   ....[7]....
        /*0080*/ 	.word	0xffffffff


	//   ....[8]....
        /*0084*/ 	.word	0xffffffff


	//   ....[9]....
        /*0088*/ 	.word	0xffffffff


	//   ....[10]....
        /*008c*/ 	.word	0xffffffff


	//   ....[11]....
        /*0090*/ 	.word	0xffffffff


	//   ....[12]....
        /*0094*/ 	.word	0xffffffff


	//   ....[13]....
        /*0098*/ 	.word	0xffffffff


	//----- nvinfo : EIATTR_COOP_GROUP_INSTR_OFFSETS
	.align		4
.L_41:
        /*009c*/ 	.byte	0x04, 0x28
        /*009e*/ 	.short	(.L_43 - .L_42)


	//   ....[0]....
.L_42:
        /*00a0*/ 	.word	0x00000080


	//   ....[1]....
        /*00a4*/ 	.word	0x000004f0


	//   ....[2]....
        /*00a8*/ 	.word	0x000006e0


	//   ....[3]....
        /*00ac*/ 	.word	0x00000860


	//   ....[4]....
        /*00b0*/ 	.word	0x00000960


	//   ....[5]....
        /*00b4*/ 	.word	0x00000ad0


	//   ....[6]....
        /*00b8*/ 	.word	0x00000c70


	//   ....[7]....
        /*00bc*/ 	.word	0x00000e20


	//   ....[8]....
        /*00c0*/ 	.word	0x00002420


	//   ....[9]....
        /*00c4*/ 	.word	0x00003400


	//   ....[10]....
        /*00c8*/ 	.word	0x00003610


	//   ....[11]....
        /*00cc*/ 	.word	0x00003640


	//   ....[12]....
        /*00d0*/ 	.word	0x000042b0


	//   ....[13]....
        /*00d4*/ 	.word	0x000044e0


	//----- nvinfo : EIATTR_VRC_CTA_INIT_COUNT
	.align		4
.L_43:
        /*00d8*/ 	.byte	0x02, 0x4a
        /*00da*/ 	.byte	0x80
	.zero		1


	//----- nvinfo : EIATTR_SYSCALL_OFFSETS
	.align		4
        /*00dc*/ 	.byte	0x04, 0x46
        /*00de*/ 	.short	(.L_45 - .L_44)


	//   ....[0]....
.L_44:
        /*00e0*/ 	.word	0x00005f80


	//   ....[1]....
        /*00e4*/ 	.word	0x00006070


	//   ....[2]....
        /*00e8*/ 	.word	0x000068b0


	//   ....[3]....
        /*00ec*/ 	.word	0x00007200


	//----- nvinfo : EIATTR_MBARRIER_INSTR_OFFSETS
	.align		4
.L_45:
        /*00f0*/ 	.byte	0x04, 0x39
        /*00f2*/ 	.short	(.L_47 - .L_46)


	//   ....[0]....
.L_46:
        /*00f4*/ 	.word	0x00000610
        /*00f8*/ 	.word	0x000000ff
        /*00fc*/ 	.word	0x00000000
        /*0100*/ 	.short	0x0100
        /*0102*/ 	.byte	0x04
	.zero		1


	//   ....[1]....
        /*0104*/ 	.word	0x00000620
        /*0108*/ 	.word	0x000000ff
        /*010c*/ 	.word	0x00000030
        /*0110*/ 	.short	0x0100
        /*0112*/ 	.byte	0x04
	.zero		1


	//   ....[2]....
        /*0114*/ 	.word	0x00000630
        /*0118*/ 	.word	0x000000ff
        /*011c*/ 	.word	0x00000008
        /*0120*/ 	.short	0x0100
        /*0122*/ 	.byte	0x04
	.zero		1


	//   ....[3]....
        /*0124*/ 	.word	0x00000640
        /*0128*/ 	.word	0x000000ff
        /*012c*/ 	.word	0x00000038
        /*0130*/ 	.short	0x0100
        /*0132*/ 	.byte	0x04
	.zero		1


	//   ....[4]....
        /*0134*/ 	.word	0x00000650
        /*0138*/ 	.word	0x000000ff
        /*013c*/ 	.word	0x00000010
        /*0140*/ 	.short	0x0100
        /*0142*/ 	.byte	0x04
	.zero		1


	//   ....[5]....
        /*0144*/ 	.word	0x00000660
        /*0148*/ 	.word	0x000000ff
        /*014c*/ 	.word	0x00000040
        /*0150*/ 	.short	0x0100
        /*0152*/ 	.byte	0x04
	.zero		1


	//   ....[6]....
        /*0154*/ 	.word	0x00000670
        /*0158*/ 	.word	0x000000ff
        /*015c*/ 	.word	0x00000018
        /*0160*/ 	.short	0x0100
        /*0162*/ 	.byte	0x04
	.zero		1


	//   ....[7]....
        /*0164*/ 	.word	0x00000680
        /*0168*/ 	.word	0x000000ff
        /*016c*/ 	.word	0x00000048
        /*0170*/ 	.short	0x0100
        /*0172*/ 	.byte	0x04
	.zero		1


	//   ....[8]....
        /*0174*/ 	.word	0x00000690
        /*0178*/ 	.word	0x000000ff
        /*017c*/ 	.word	0x00000020
        /*0180*/ 	.short	0x0100
        /*0182*/ 	.byte	0x04
	.zero		1


	//   ....[9]....
        /*0184*/ 	.word	0x000006a0
        /*0188*/ 	.word	0x000000ff
        /*018c*/ 	.word	0x00000050
        /*0190*/ 	.short	0x0100
        /*0192*/ 	.byte	0x04
	.zero		1


	//   ....[10]....
        /*0194*/ 	.word	0x000006b0
        /*0198*/ 	.word	0x000000ff
        /*019c*/ 	.word	0x00000028
        /*01a0*/ 	.short	0x0100
        /*01a2*/ 	.byte	0x04
	.zero		1


	//   ....[11]....
        /*01a4*/ 	.word	0x000006c0
        /*01a8*/ 	.word	0x000000ff
        /*01ac*/ 	.word	0x00000058
        /*01b0*/ 	.short	0x0100
        /*01b2*/ 	.byte	0x04
	.zero		1


	//   ....[12]....
        /*01b4*/ 	.word	0x000007f0
        /*01b8*/ 	.word	0x000000ff
        /*01bc*/ 	.word	0x00000060
        /*01c0*/ 	.short	0x0100
        /*01c2*/ 	.byte	0x04
	.zero		1


	//   ....[13]....
        /*01c4*/ 	.word	0x00000800
        /*01c8*/ 	.word	0x000000ff
        /*01cc*/ 	.word	0x00000078
        /*01d0*/ 	.short	0x0100
        /*01d2*/ 	.byte	0x04
	.zero		1


	//   ....[14]....
        /*01d4*/ 	.word	0x00000810
        /*01d8*/ 	.word	0x000000ff
        /*01dc*/ 	.word	0x00000068
        /*01e0*/ 	.short	0x0100
        /*01e2*/ 	.byte	0x04
	.zero		1


	//   ....[15]....
        /*01e4*/ 	.word	0x00000820
        /*01e8*/ 	.word	0x000000ff
        /*01ec*/ 	.word	0x00000080
        /*01f0*/ 	.short	0x0100
        /*01f2*/ 	.byte	0x04
	.zero		1


	//   ....[16]....
        /*01f4*/ 	.word	0x00000830
        /*01f8*/ 	.word	0x000000ff
        /*01fc*/ 	.word	0x00000070
        /*0200*/ 	.short	0x0100
        /*0202*/ 	.byte	0x04
	.zero		1


	//   ....[17]....
        /*0204*/ 	.word	0x00000840
        /*0208*/ 	.word	0x000000ff
        /*020c*/ 	.word	0x00000088
        /*0210*/ 	.short	0x0100
        /*0212*/ 	.byte	0x04
	.zero		1


	//   ....[18]....
        /*0214*/ 	.word	0x00000930
        /*0218*/ 	.word	0x000000ff
        /*021c*/ 	.word	0x00000090
        /*0220*/ 	.short	0x0100
        /*0222*/ 	.byte	0x06
	.zero		1


	//   ....[19]....
        /*0224*/ 	.word	0x00000940
        /*0228*/ 	.word	0x000000ff
        /*022c*/ 	.word	0x00000098
        /*0230*/ 	.short	0x0100
        /*0232*/ 	.byte	0x06
	.zero		1


	//   ....[20]....
        /*0234*/ 	.word	0x00000a80
        /*0238*/ 	.word	0x000000ff
        /*023c*/ 	.word	0x000000a0
        /*0240*/ 	.short	0x0100
        /*0242*/ 	.byte	0x06
	.zero		1


	//   ....[21]....
        /*0244*/ 	.word	0x00000a90
        /*0248*/ 	.word	0x000000ff
        /*024c*/ 	.word	0x000000b0
        /*0250*/ 	.short	0x0100
        /*0252*/ 	.byte	0x06
	.zero		1


	//   ....[22]....
        /*0254*/ 	.word	0x00000aa0
        /*0258*/ 	.word	0x000000ff
        /*025c*/ 	.word	0x000000a8
        /*0260*/ 	.short	0x0100
        /*0262*/ 	.byte	0x06
	.zero		1


	//   ....[23]....
        /*0264*/ 	.word	0x00000ab0
        /*0268*/ 	.word	0x000000ff
        /*026c*/ 	.word	0x000000b8
        /*0270*/ 	.short	0x0100
        /*0272*/ 	.byte	0x06
	.zero		1


	//   ....[24]....
        /*0274*/ 	.word	0x00000be0
        /*0278*/ 	.word	0x000000ff
        /*027c*/ 	.word	0x000000c0
        /*0280*/ 	.short	0x0100
        /*0282*/ 	.byte	0x04
	.zero		1


	//   ....[25]....
        /*0284*/ 	.word	0x00000bf0
        /*0288*/ 	.word	0x000000ff
        /*028c*/ 	.word	0x000000e0
        /*0290*/ 	.short	0x0100
        /*0292*/ 	.byte	0x04
	.zero		1


	//   ....[26]....
        /*0294*/ 	.word	0x00000c00
        /*0298*/ 	.word	0x000000ff
        /*029c*/ 	.word	0x000000c8
        /*02a0*/ 	.short	0x0100
        /*02a2*/ 	.byte	0x04
	.zero		1


	//   ....[27]....
        /*02a4*/ 	.word	0x00000c10
        /*02a8*/ 	.word	0x000000ff
        /*02ac*/ 	.word	0x000000e8
        /*02b0*/ 	.short	0x0100
        /*02b2*/ 	.byte	0x04
	.zero		1


	//   ....[28]....
        /*02b4*/ 	.word	0x00000c20
        /*02b8*/ 	.word	0x000000ff
        /*02bc*/ 	.word	0x000000d0
        /*02c0*/ 	.short	0x0100
        /*02c2*/ 	.byte	0x04
	.zero		1


	//   ....[29]....
        /*02c4*/ 	.word	0x00000c30
        /*02c8*/ 	.word	0x000000ff
        /*02cc*/ 	.word	0x000000f0
        /*02d0*/ 	.short	0x0100
        /*02d2*/ 	.byte	0x04
	.zero		1


	//   ....[30]....
        /*02d4*/ 	.word	0x00000c40
        /*02d8*/ 	.word	0x000000ff
        /*02dc*/ 	.word	0x000000d8
        /*02e0*/ 	.short	0x0100
        /*02e2*/ 	.byte	0x04
	.zero		1


	//   ....[31]....
        /*02e4*/ 	.word	0x00000c50
        /*02e8*/ 	.word	0x000000ff
        /*02ec*/ 	.word	0x000000f8
        /*02f0*/ 	.short	0x0100
        /*02f2*/ 	.byte	0x04
	.zero		1


	//   ....[32]....
        /*02f4*/ 	.word	0x00000d40
        /*02f8*/ 	.word	0x000000ff
        /*02fc*/ 	.word	0x00000100
        /*0300*/ 	.short	0x0100
        /*0302*/ 	.byte	0x04
	.zero		1


	//   ....[33]....
        /*0304*/ 	.word	0x00000d50
        /*0308*/ 	.word	0x000000ff
        /*030c*/ 	.word	0x00000110
        /*0310*/ 	.short	0x0100
        /*0312*/ 	.byte	0x04
	.zero		1


	//   ....[34]....
        /*0314*/ 	.word	0x00000d60
        /*0318*/ 	.word	0x000000ff
        /*031c*/ 	.word	0x00000108
        /*0320*/ 	.short	0x0100
        /*0322*/ 	.byte	0x04
	.zero		1


	//   ....[35]....
        /*0324*/ 	.word	0x00000d70
        /*0328*/ 	.word	0x000000ff
        /*032c*/ 	.word	0x00000118
        /*0330*/ 	.short	0x0100
        /*0332*/ 	.byte	0x04
	.zero		1


	//   ....[36]....
        /*0334*/ 	.word	0x00001a10
        /*0338*/ 	.word	0x00000000
        /*033c*/ 	.word	0x00000110
        /*0340*/ 	.short	0x010a
        /*0342*/ 	.byte	0xff
	.zero		1


	//   ....[37]....
        /*0344*/ 	.word	0x00001a40
        /*0348*/ 	.word	0x00000000
        /*034c*/ 	.word	0x00000100
        /*0350*/ 	.short	0x0101
        /*0352*/ 	.byte	0xff
	.zero		1


	//   ....[38]....
        /*0354*/ 	.word	0x00001b20
        /*0358*/ 	.word	0x000000ff
        /*035c*/ 	.word	0x00000030
        /*0360*/ 	.short	0x010a
        /*0362*/ 	.byte	0x04
	.zero		1


	//   ....[39]....
        /*0364*/ 	.word	0x00001ba0
        /*0368*/ 	.word	0x000000ff
        /*036c*/ 	.word	0x00000030
        /*0370*/ 	.short	0x010a
        /*0372*/ 	.byte	0x21
	.zero		1


	//   ....[40]....
        /*0374*/ 	.word	0x00001ce0
        /*0378*/ 	.word	0x000000ff
        /*037c*/ 	.word	0x00000030
        /*0380*/ 	.short	0x010a
        /*0382*/ 	.byte	0x04
	.zero		1


	//   ....[41]....
        /*0384*/ 	.word	0x00001fa0
        /*0388*/ 	.word	0x000000ff
        /*038c*/ 	.word	0x00000098
        /*0390*/ 	.short	0x0101
        /*0392*/ 	.byte	0x15
	.zero		1


	//   ....[42]....
        /*0394*/ 	.word	0x00001fc0
        /*0398*/ 	.word	0x000000ff
        /*039c*/ 	.word	0x00000030
        /*03a0*/ 	.short	0x010a
        /*03a2*/ 	.byte	0x04
	.zero		1


	//   ....[43]....
        /*03a4*/ 	.word	0x00002040
        /*03a8*/ 	.word	0x000000ff
        /*03ac*/ 	.word	0x00000030
        /*03b0*/ 	.short	0x010a
        /*03b2*/ 	.byte	0x21
	.zero		1


	//   ....[44]....
        /*03b4*/ 	.word	0x00002180
        /*03b8*/ 	.word	0x000000ff
        /*03bc*/ 	.word	0x00000030
        /*03c0*/ 	.short	0x010a
        /*03c2*/ 	.byte	0x04
	.zero		1


	//   ....[45]....
        /*03c4*/ 	.word	0x00002450
        /*03c8*/ 	.word	0x00000003
        /*03cc*/ 	.word	0x000000a0
        /*03d0*/ 	.short	0x010a
        /*03d2*/ 	.byte	0xff
	.zero		1


	//   ....[46]....
        /*03d4*/ 	.word	0x000025a0
        /*03d8*/ 	.word	0x00000000
        /*03dc*/ 	.word	0x00000000
        /*03e0*/ 	.short	0x0101
        /*03e2*/ 	.byte	0xff
	.zero		1


	//   ....[47]....
        /*03e4*/ 	.word	0x00002b60
        /*03e8*/ 	.word	0x000000ff
        /*03ec*/ 	.word	0x00000000
        /*03f0*/ 	.short	0x010a
        /*03f2*/ 	.byte	0x04
	.zero		1


	//   ....[48]....
        /*03f4*/ 	.word	0x00002bf0
        /*03f8*/ 	.word	0x000000ff
        /*03fc*/ 	.word	0x00000000
        /*0400*/ 	.short	0x010a
        /*0402*/ 	.byte	0x05
	.zero		1


	//   ....[49]....
        /*0404*/ 	.word	0x00002c80
        /*0408*/ 	.word	0x000000ff
        /*040c*/ 	.word	0x00000000
        /*0410*/ 	.short	0x010a
        /*0412*/ 	.byte	0x05
	.zero		1


	//   ....[50]....
        /*0414*/ 	.word	0x00002d10
        /*0418*/ 	.word	0x000000ff
        /*041c*/ 	.word	0x00000000
        /*0420*/ 	.short	0x010a
        /*0422*/ 	.byte	0x05
	.zero		1


	//   ....[51]....
        /*0424*/ 	.word	0x00002da0
        /*0428*/ 	.word	0x000000ff
        /*042c*/ 	.word	0x00000000
        /*0430*/ 	.short	0x010a
        /*0432*/ 	.byte	0x05
	.zero		1


	//   ....[52]....
        /*0434*/ 	.word	0x00002e40
        /*0438*/ 	.word	0x00000000
        /*043c*/ 	.word	0x00000000
        /*0440*/ 	.short	0x010a
        /*0442*/ 	.byte	0xff
	.zero		1


	//   ....[53]....
        /*0444*/ 	.word	0x00002f60
        /*0448*/ 	.word	0x00000002
        /*044c*/ 	.word	0x00000100
        /*0450*/ 	.short	0x010a
        /*0452*/ 	.byte	0xff
	.zero		1


	//   ....[54]....
        /*0454*/ 	.word	0x00002fd0
        /*0458*/ 	.word	0x00000002
        /*045c*/ 	.word	0x00000000
        /*0460*/ 	.short	0x0101
        /*0462*/ 	.byte	0xff
	.zero		1


	//   ....[55]....
        /*0464*/ 	.word	0x00002ff0
        /*0468*/ 	.word	0x000000ff
        /*046c*/ 	.word	0x000000b0
        /*0470*/ 	.short	0x010a
        /*0472*/ 	.byte	0x04
	.zero		1


	//   ....[56]....
        /*0474*/ 	.word	0x00003110
        /*0478*/ 	.word	0x00000002
        /*047c*/ 	.word	0x000000a0
        /*0480*/ 	.short	0x010a
        /*0482*/ 	.byte	0xff
	.zero		1


	//   ....[57]....
        /*0484*/ 	.word	0x00003210
        /*0488*/ 	.word	0x00000002
        /*048c*/ 	.word	0x00000000
        /*0490*/ 	.short	0x0101
        /*0492*/ 	.byte	0xff
	.zero		1


	//   ....[58]....
        /*0494*/ 	.word	0x000032a0
        /*0498*/ 	.word	0x000000ff
        /*049c*/ 	.word	0x000000b0
        /*04a0*/ 	.short	0x0106
        /*04a2*/ 	.byte	0x04
	.zero		1


	//   ....[59]....
        /*04a4*/ 	.word	0x000032c0
        /*04a8*/ 	.word	0x000000ff
        /*04ac*/ 	.word	0x000000b0
        /*04b0*/ 	.short	0x010a
        /*04b2*/ 	.byte	0x04
	.zero		1


	//   ....[60]....
        /*04b4*/ 	.word	0x00003350
        /*04b8*/ 	.word	0x000000ff
        /*04bc*/ 	.word	0x000000b0
        /*04c0*/ 	.short	0x0106
        /*04c2*/ 	.byte	0x07
	.zero		1


	//   ....[61]....
        /*04c4*/ 	.word	0x00003390
        /*04c8*/ 	.word	0x00000000
        /*04cc*/ 	.word	0x000000b0
        /*04d0*/ 	.short	0x010a
        /*04d2*/ 	.byte	0xff
	.zero		1


	//   ....[62]....
        /*04d4*/ 	.word	0x00003960
        /*04d8*/ 	.word	0x00000000
        /*04dc*/ 	.word	0x000000a0
        /*04e0*/ 	.short	0x010a
        /*04e2*/ 	.byte	0xff
	.zero		1


	//   ....[63]....
        /*04e4*/ 	.word	0x00003a60
        /*04e8*/ 	.word	0x00000003
        /*04ec*/ 	.word	0x00000000
        /*04f0*/ 	.short	0x0101
        /*04f2*/ 	.byte	0xff
	.zero		1


	//   ....[64]....
        /*04f4*/ 	.word	0x00003a70
        /*04f8*/ 	.word	0x000000ff
        /*04fc*/ 	.word	0x00000000
        /*0500*/ 	.short	0x010a
        /*0502*/ 	.byte	0x04
	.zero		1


	//   ....[65]....
        /*0504*/ 	.word	0x00003af0
        /*0508*/ 	.word	0x000000ff
        /*050c*/ 	.word	0x000000e0
        /*0510*/ 	.short	0x010a
        /*0512*/ 	.byte	0x2e
	.zero		1


	//   ....[66]....
        /*0514*/ 	.word	0x00003bd0
        /*0518*/ 	.word	0x000000ff
        /*051c*/ 	.word	0x00000000
        /*0520*/ 	.short	0x010a
        /*0522*/ 	.byte	0x07
	.zero		1


	//   ....[67]....
        /*0524*/ 	.word	0x00003d10
        /*0528*/ 	.word	0x000000ff
        /*052c*/ 	.word	0x00000000
        /*0530*/ 	.short	0x010a
        /*0532*/ 	.byte	0x04
	.zero		1


	//   ....[68]....
        /*0534*/ 	.word	0x000040e0
        /*0538*/ 	.word	0x000000ff
        /*053c*/ 	.word	0x00000000
        /*0540*/ 	.short	0x010a
        /*0542*/ 	.byte	0x04
	.zero		1


	//   ....[69]....
        /*0544*/ 	.word	0x00004170
        /*0548*/ 	.word	0x000000ff
        /*054c*/ 	.word	0x00000000
        /*0550*/ 	.short	0x010a
        /*0552*/ 	.byte	0x05
	.zero		1


	//   ....[70]....
        /*0554*/ 	.word	0x00004200
        /*0558*/ 	.word	0x000000ff
        /*055c*/ 	.word	0x00000000
        /*0560*/ 	.short	0x010a
        /*0562*/ 	.byte	0x05
	.zero		1


	//   ....[71]....
        /*0564*/ 	.word	0x00004290
        /*0568*/ 	.word	0x000000ff
        /*056c*/ 	.word	0x00000000
        /*0570*/ 	.short	0x010a
        /*0572*/ 	.byte	0x04
	.zero		1


	//   ....[72]....
        /*0574*/ 	.word	0x00004720
        /*0578*/ 	.word	0x0000000c
        /*057c*/ 	.word	0x000000a0
        /*0580*/ 	.short	0x010a
        /*0582*/ 	.byte	0xff
	.zero		1


	//   ....[73]....
        /*0584*/ 	.word	0x00004890
        /*0588*/ 	.word	0x00000000
        /*058c*/ 	.word	0x00000000
        /*0590*/ 	.short	0x0101
        /*0592*/ 	.byte	0xff
	.zero		1


	//   ....[74]....
        /*0594*/ 	.word	0x00004d10
        /*0598*/ 	.word	0x000000ff
        /*059c*/ 	.word	0x00000098
        /*05a0*/ 	.short	0x010a
        /*05a2*/ 	.byte	0x18
	.zero		1


	//   ....[75]....
        /*05a4*/ 	.word	0x00004ed0
        /*05a8*/ 	.word	0x000000ff
        /*05ac*/ 	.word	0x00000078
        /*05b0*/ 	.short	0x010a
        /*05b2*/ 	.byte	0x04
	.zero		1


	//   ....[76]....
        /*05b4*/ 	.word	0x000050a0
        /*05b8*/ 	.word	0x000000ff
        /*05bc*/ 	.word	0x00000060
        /*05c0*/ 	.short	0x010b
        /*05c2*/ 	.byte	0x04
	.zero		1


	//   ....[77]....
        /*05c4*/ 	.word	0x000050b0
        /*05c8*/ 	.word	0x000000ff
        /*05cc*/ 	.word	0x00000000
        /*05d0*/ 	.short	0x0101
        /*05d2*/ 	.byte	0x14
	.zero		1


	//   ....[78]....
        /*05d4*/ 	.word	0x000050c0
        /*05d8*/ 	.word	0x000000ff
        /*05dc*/ 	.word	0x00000078
        /*05e0*/ 	.short	0x010a
        /*05e2*/ 	.byte	0x05
	.zero		1


	//   ....[79]....
        /*05e4*/ 	.word	0x000052b0
        /*05e8*/ 	.word	0x000000ff
        /*05ec*/ 	.word	0x00000060
        /*05f0*/ 	.short	0x010b
        /*05f2*/ 	.byte	0x05
	.zero		1


	//   ....[80]....
        /*05f4*/ 	.word	0x000052c0
        /*05f8*/ 	.word	0x000000ff
        /*05fc*/ 	.word	0x00000000
        /*0600*/ 	.short	0x0101
        /*0602*/ 	.byte	0x04
	.zero		1


	//   ....[81]....
        /*0604*/ 	.word	0x00005360
        /*0608*/ 	.word	0x000000ff
        /*060c*/ 	.word	0x00000000
        /*0610*/ 	.short	0x010a
        /*0612*/ 	.byte	0x04
	.zero		1


	//   ....[82]....
        /*0614*/ 	.word	0x000053f0
        /*0618*/ 	.word	0x000000ff
        /*061c*/ 	.word	0x00000000
        /*0620*/ 	.short	0x010a
        /*0622*/ 	.byte	0x05
	.zero		1


	//   ....[83]....
        /*0624*/ 	.word	0x00005490
        /*0628*/ 	.word	0x00000000
        /*062c*/ 	.word	0x00000000
        /*0630*/ 	.short	0x010a
        /*0632*/ 	.byte	0xff
	.zero		1


	//   ....[84]....
        /*0634*/ 	.word	0x000057f0
        /*0638*/ 	.word	0x00000000
        /*063c*/ 	.word	0x000000a0
        /*0640*/ 	.short	0x010a
        /*0642*/ 	.byte	0xff
	.zero		1


	//   ....[85]....
        /*0644*/ 	.word	0x000058c0
        /*0648*/ 	.word	0x00000000
        /*064c*/ 	.word	0x00000000
        /*0650*/ 	.short	0x0101
        /*0652*/ 	.byte	0xff
	.zero		1


	//   ....[86]....
        /*0654*/ 	.word	0x000064d0
        /*0658*/ 	.word	0x00000002
        /*065c*/ 	.word	0x00000060
        /*0660*/ 	.short	0x010a
        /*0662*/ 	.byte	0xff
	.zero		1


	//   ....[87]....
        /*0664*/ 	.word	0x00006510
        /*0668*/ 	.word	0x0000001b
        /*066c*/ 	.word	0x000000c0
        /*0670*/ 	.short	0x010a
        /*0672*/ 	.byte	0xff
	.zero		1


	//   ....[88]....
        /*0674*/ 	.word	0x00006600
        /*0678*/ 	.word	0x00000002
        /*067c*/ 	.word	0x00000060
        /*0680*/ 	.short	0x010a
        /*0682*/ 	.byte	0xff
	.zero		1


	//   ....[89]....
        /*0684*/ 	.word	0x00006790
        /*0688*/ 	.word	0x0000001b
        /*068c*/ 	.word	0x000000c0
        /*0690*/ 	.short	0x010a
        /*0692*/ 	.byte	0xff
	.zero		1


	//   ....[90]....
        /*0694*/ 	.word	0x00006f60
        /*0698*/ 	.word	0x00000000
        /*069c*/ 	.word	0x00000000
        /*06a0*/ 	.short	0x0101
        /*06a2*/ 	.byte	0xff
	.zero		1


	//   ....[91]....
        /*06a4*/ 	.word	0x00006f70
        /*06a8*/ 	.word	0x00000002
        /*06ac*/ 	.word	0x00000060
        /*06b0*/ 	.short	0x010a
        /*06b2*/ 	.byte	0xff
	.zero		1


	//   ....[92]....
        /*06b4*/ 	.word	0x00007030
        /*06b8*/ 	.word	0x00000002
        /*06bc*/ 	.word	0x00000060
        /*06c0*/ 	.short	0x010a
        /*06c2*/ 	.byte	0xff
	.zero		1


	//   ....[93]....
        /*06c4*/ 	.word	0x000073e0
        /*06c8*/ 	.word	0x000000ff
        /*06cc*/ 	.word	0x00000000
        /*06d0*/ 	.short	0x0101
        /*06d2*/ 	.byte	0x04
	.zero		1


	//   ....[94]....
        /*06d4*/ 	.word	0x00007930
        /*06d8*/ 	.word	0x00000000
        /*06dc*/ 	.word	0x00000000
        /*06e0*/ 	.short	0x0101
        /*06e2*/ 	.byte	0xff
	.zero		1


	//   ....[95]....
        /*06e4*/ 	.word	0x00007be0
        /*06e8*/ 	.word	0x000000ff
        /*06ec*/ 	.word	0x00000000
        /*06f0*/ 	.short	0x0101
        /*06f2*/ 	.byte	0x04
	.zero		1


	//   ....[96]....
        /*06f4*/ 	.word	0x00007c00
        /*06f8*/ 	.word	0x00000000
        /*06fc*/ 	.word	0x00000110
        /*0700*/ 	.short	0x010a
        /*0702*/ 	.byte	0xff
	.zero		1


	//   ....[97]....
        /*0704*/ 	.word	0x00007c60
        /*0708*/ 	.word	0x00000000
        /*070c*/ 	.word	0x00000030
        /*0710*/ 	.short	0x010a
        /*0712*/ 	.byte	0xff
	.zero		1


	//   ....[98]....
        /*0714*/ 	.word	0x00007cc0
        /*0718*/ 	.word	0x00000000
        /*071c*/ 	.word	0x00000030
        /*0720*/ 	.short	0x010a
        /*0722*/ 	.byte	0xff
	.zero		1


	//   ....[99]....
        /*0724*/ 	.word	0x00007d10
        /*0728*/ 	.word	0x00000003
        /*072c*/ 	.word	0x000000a0
        /*0730*/ 	.short	0x010a
        /*0732*/ 	.byte	0xff
	.zero		1


	//   ....[100]....
        /*0734*/ 	.word	0x00007d70
        /*0738*/ 	.word	0x00000000
        /*073c*/ 	.word	0x00000000
        /*0740*/ 	.short	0x010a
        /*0742*/ 	.byte	0xff
	.zero		1


	//   ....[101]....
        /*0744*/ 	.word	0x00007dd0
        /*0748*/ 	.word	0x00000000
        /*074c*/ 	.word	0x00000000
        /*0750*/ 	.short	0x010a
        /*0752*/ 	.byte	0xff
	.zero		1


	//   ....[102]....
        /*0754*/ 	.word	0x00007e30
        /*0758*/ 	.word	0x00000000
        /*075c*/ 	.word	0x00000000
        /*0760*/ 	.short	0x010a
        /*0762*/ 	.byte	0xff
	.zero		1


	//   ....[103]....
        /*0764*/ 	.word	0x00007e90
        /*0768*/ 	.word	0x00000000
        /*076c*/ 	.word	0x00000000
        /*0770*/ 	.short	0x010a
        /*0772*/ 	.byte	0xff
	.zero		1


	//   ....[104]....
        /*0774*/ 	.word	0x00007ef0
        /*0778*/ 	.word	0x00000000
        /*077c*/ 	.word	0x00000000
        /*0780*/ 	.short	0x010a
        /*0782*/ 	.byte	0xff
	.zero		1


	//   ....[105]....
        /*0784*/ 	.word	0x00007f40
        /*0788*/ 	.word	0x00000002
        /*078c*/ 	.word	0x00000100
        /*0790*/ 	.short	0x010a
        /*0792*/ 	.byte	0xff
	.zero		1


	//   ....[106]....
        /*0794*/ 	.word	0x00007fa0
        /*0798*/ 	.word	0x00000002
        /*079c*/ 	.word	0x000000b0
        /*07a0*/ 	.short	0x010a
        /*07a2*/ 	.byte	0xff
	.zero		1


	//   ....[107]....
        /*07a4*/ 	.word	0x00007ff0
        /*07a8*/ 	.word	0x00000002
        /*07ac*/ 	.word	0x000000a0
        /*07b0*/ 	.short	0x010a
        /*07b2*/ 	.byte	0xff
	.zero		1


	//   ....[108]....
        /*07b4*/ 	.word	0x00008050
        /*07b8*/ 	.word	0x00000000
        /*07bc*/ 	.word	0x000000b0
        /*07c0*/ 	.short	0x010a
        /*07c2*/ 	.byte	0xff
	.zero		1


	//   ....[109]....
        /*07c4*/ 	.word	0x000080a0
        /*07c8*/ 	.word	0x00000000
        /*07cc*/ 	.word	0x000000a0
        /*07d0*/ 	.short	0x010a
        /*07d2*/ 	.byte	0xff
	.zero		1


	//   ....[110]....
        /*07d4*/ 	.word	0x00008100
        /*07d8*/ 	.word	0x00000002
        /*07dc*/ 	.word	0x000000e0
        /*07e0*/ 	.short	0x010a
        /*07e2*/ 	.byte	0xff
	.zero		1


	//   ....[111]....
        /*07e4*/ 	.word	0x00008160
        /*07e8*/ 	.word	0x00000000
        /*07ec*/ 	.word	0x00000000
        /*07f0*/ 	.short	0x010a
        /*07f2*/ 	.byte	0xff
	.zero		1


	//   ....[112]....
        /*07f4*/ 	.word	0x000081c0
        /*07f8*/ 	.word	0x00000000
        /*07fc*/ 	.word	0x00000000
        /*0800*/ 	.short	0x010a
        /*0802*/ 	.byte	0xff
	.zero		1


	//   ....[113]....
        /*0804*/ 	.word	0x00008220
        /*0808*/ 	.word	0x00000000
        /*080c*/ 	.word	0x00000000
        /*0810*/ 	.short	0x010a
        /*0812*/ 	.byte	0xff
	.zero		1


	//   ....[114]....
        /*0814*/ 	.word	0x00008280
        /*0818*/ 	.word	0x00000000
        /*081c*/ 	.word	0x00000000
        /*0820*/ 	.short	0x010a
        /*0822*/ 	.byte	0xff
	.zero		1


	//   ....[115]....
        /*0824*/ 	.word	0x000082e0
        /*0828*/ 	.word	0x00000000
        /*082c*/ 	.word	0x00000000
        /*0830*/ 	.short	0x010a
        /*0832*/ 	.byte	0xff
	.zero		1


	//   ....[116]....
        /*0834*/ 	.word	0x00008330
        /*0838*/ 	.word	0x0000000c
        /*083c*/ 	.word	0x000000a0
        /*0840*/ 	.short	0x010a
        /*0842*/ 	.byte	0xff
	.zero		1


	//   ....[117]....
        /*0844*/ 	.word	0x00008390
        /*0848*/ 	.word	0x00000000
        /*084c*/ 	.word	0x00000098
        /*0850*/ 	.short	0x010a
        /*0852*/ 	.byte	0xff
	.zero		1


	//   ....[118]....
        /*0854*/ 	.word	0x000083f0
        /*0858*/ 	.word	0x00000000
        /*085c*/ 	.word	0x00000078
        /*0860*/ 	.short	0x010a
        /*0862*/ 	.byte	0xff
	.zero		1


	//   ....[119]....
        /*0864*/ 	.word	0x00008450
        /*0868*/ 	.word	0x00000006
        /*086c*/ 	.word	0x00000078
        /*0870*/ 	.short	0x010a
        /*0872*/ 	.byte	0xff
	.zero		1


	//   ....[120]....
        /*0874*/ 	.word	0x000084b0
        /*0878*/ 	.word	0x00000000
        /*087c*/ 	.word	0x00000000
        /*0880*/ 	.short	0x010a
        /*0882*/ 	.byte	0xff
	.zero		1


	//   ....[121]....
        /*0884*/ 	.word	0x00008510
        /*0888*/ 	.word	0x00000000
        /*088c*/ 	.word	0x00000000
        /*0890*/ 	.short	0x010a
        /*0892*/ 	.byte	0xff
	.zero		1


	//   ....[122]....
        /*0894*/ 	.word	0x00008560
        /*0898*/ 	.word	0x00000000
        /*089c*/ 	.word	0x000000a0
        /*08a0*/ 	.short	0x010a
        /*08a2*/ 	.byte	0xff
	.zero		1


	//   ....[123]....
        /*08a4*/ 	.word	0x000085b0
        /*08a8*/ 	.word	0x00000002
        /*08ac*/ 	.word	0x00000060
        /*08b0*/ 	.short	0x010a
        /*08b2*/ 	.byte	0xff
	.zero		1


	//   ....[124]....
        /*08b4*/ 	.word	0x00008600
        /*08b8*/ 	.word	0x0000001b
        /*08bc*/ 	.word	0x000000c0
        /*08c0*/ 	.short	0x010a
        /*08c2*/ 	.byte	0xff
	.zero		1


	//   ....[125]....
        /*08c4*/ 	.word	0x00008650
        /*08c8*/ 	.word	0x00000002
        /*08cc*/ 	.word	0x00000060
        /*08d0*/ 	.short	0x010a
        /*08d2*/ 	.byte	0xff
	.zero		1


	//----- nvinfo : EIATTR_NUM_MBARRIERS
	.align		4
.L_47:
        /*08d4*/ 	.byte	0x03, 0x38
        /*08d6*/ 	.short	0x0024


	//----- nvinfo : EIATTR_EXIT_INSTR_OFFSETS
	.align		4
        /*08d8*/ 	.byte	0x04, 0x1c
        /*08da*/ 	.short	(.L_49 - .L_48)


	//   ....[0]....
.L_48:
        /*08dc*/ 	.word	0x00002e70


	//   ....[1]....
        /*08e0*/ 	.word	0x00003360


	//   ....[2]....
        /*08e4*/ 	.word	0x000033c0


	//   ....[3]....
        /*08e8*/ 	.word	0x000044f0


	//   ....[4]....
        /*08ec*/ 	.word	0x000054c0


	//   ....[5]....
        /*08f0*/ 	.word	0x00005500


	//   ....[6]....
        /*08f4*/ 	.word	0x00007ad0


	//   ....[7]....
        /*08f8*/ 	.word	0x00007b50


	//   ....[8]....
        /*08fc*/ 	.word	0x00007b80


	//   ....[9]....
        /*0900*/ 	.word	0x00007bf0


	//----- nvinfo : EIATTR_MAX_THREADS
	.align		4
.L_49:
        /*0904*/ 	.byte	0x04, 0x05
        /*0906*/ 	.short	(.L_51 - .L_50)
.L_50:
        /*0908*/ 	.word	0x00000100
        /*090c*/ 	.word	0x00000001
        /*0910*/ 	.word	0x00000001


	//----- nvinfo : EIATTR_CRS_STACK_SIZE
	.align		4
.L_51:
        /*0914*/ 	.byte	0x04, 0x1e
        /*0916*/ 	.short	(.L_53 - .L_52)
.L_52:
        /*0918*/ 	.word	0x00000000


	//----- nvinfo : EIATTR_CBANK_PARAM_SIZE
	.align		4
.L_53:
        /*091c*/ 	.byte	0x03, 0x19
        /*091e*/ 	.short	0x0800


	//----- nvinfo : EIATTR_PARAM_CBANK
	.align		4
        /*0920*/ 	.byte	0x04, 0x0a
        /*0922*/ 	.short	(.L_55 - .L_54)
	.align		4
.L_54:
        /*0924*/ 	.word	index@(.nv.constant0._ZN7cutlass13device_kernelINS_4gemm6kernel13GemmUniversalIN4cute5tupleIJiiiiEEENS1_10collective13CollectiveMmaINS1_35MainloopSm100TmaUmmaWarpSpecializedILi6ELi2ELi4ENS5_IJNS4_1CILi2EEESB_NSA_ILi1EEEEEEEENS5_IJNSA_ILi64EEESF_NSA_ILi128EEEEEENS_6half_tENS5_IJlSC_lEEESI_SJ_NS4_8TiledMMAINS4_8MMA_AtomIJNS4_20SM100_MMA_F16BF16_SSISI_SI_fLi64ELi64ELNS4_4UMMA5MajorE0ELSO_0ELNSN_7ScaleInE0ELSP_0EEEEEENS4_6LayoutINS5_IJSC_SC_SC_EEENS5_IJNSA_ILi0EEESU_SU_EEEEENS5_IJNS4_10UnderscoreESX_SX_EEEEENS4_23SM90_TMA_LOAD_MULTICASTENS4_14ComposedLayoutINS4_7SwizzleILi3ELi4ELi3EEENS4_18smem_ptr_flag_bitsILi16EEENSS_INS5_IJNSA_ILi8EEESF_EEENS5_IJSF_SC_EEEEEEEvNS4_8identityES10_S1A_vS1B_EENS_8epilogue10collective18CollectiveEpilogueINS1D_23Sm100TmaWarpSpecializedILi3ELi2ELi16ELb1ELb0EEEJSH_NS5_IJNSS_ISF_SC_EENSS_INSA_ILi32EEESC_EEEEESI_SJ_SI_SJ_NS1D_6fusion15FusionCallbacksIS1H_NS1M_17LinearCombinationISI_fSI_fLNS_15FloatRoundStyleE2EEESH_S1L_JEEENS4_5SM1004TMEM4LOAD26SM100_TMEM_LOAD_16dp256b4xENS4_13SM90_TMA_LOADENS11_INS12_ILi2ELi4ELi3EEES15_NSS_INS5_IJS16_S1J_EEENS5_IJS1J_SC_EEEEEEENS4_17SM75_U32x4_LDSM_NENS4_14SM90_TMA_STOREES21_NS4_17SM90_U32x4_STSM_NENS4_39AutoVectorizingCopyWithAssumedAlignmentILi128EEEEEEvvEEEEvNT_6ParamsE)
        /*0928*/ 	.short	0x0380
        /*092a*/ 	.short	0x0800


	//----- nvinfo : EIATTR_SW_WAR
	.align		4
.L_55:
        /*092c*/ 	.byte	0x04, 0x36
        /*092e*/ 	.short	(.L_57 - .L_56)
.L_56:
        /*0930*/ 	.word	0x00000008
.L_57:


//--------------------- .nv.callgraph             --------------------------
	.section	.nv.callgraph,"",@"SHT_CUDA_CALLGRAPH"
	.align	4
	.sectionentsize	8
	.align		4
        /*0000*/ 	.word	0x00000000
	.align		4
        /*0004*/ 	.word	0xffffffff
	.align		4
        /*0008*/ 	.word	index@(_ZN7cutlass13device_kernelINS_4gemm6kernel13GemmUniversalIN4cute5tupleIJiiiiEEENS1_10collective13CollectiveMmaINS1_35MainloopSm100TmaUmmaWarpSpecializedILi6ELi2ELi4ENS5_IJNS4_1CILi2EEESB_NSA_ILi1EEEEEEEENS5_IJNSA_ILi64EEESF_NSA_ILi128EEEEEENS_6half_tENS5_IJlSC_lEEESI_SJ_NS4_8TiledMMAINS4_8MMA_AtomIJNS4_20SM100_MMA_F16BF16_SSISI_SI_fLi64ELi64ELNS4_4UMMA5MajorE0ELSO_0ELNSN_7ScaleInE0ELSP_0EEEEEENS4_6LayoutINS5_IJSC_SC_SC_EEENS5_IJNSA_ILi0EEESU_SU_EEEEENS5_IJNS4_10UnderscoreESX_SX_EEEEENS4_23SM90_TMA_LOAD_MULTICASTENS4_14ComposedLayoutINS4_7SwizzleILi3ELi4ELi3EEENS4_18smem_ptr_flag_bitsILi16EEENSS_INS5_IJNSA_ILi8EEESF_EEENS5_IJSF_SC_EEEEEEEvNS4_8identityES10_S1A_vS1B_EENS_8epilogue10collective18CollectiveEpilogueINS1D_23Sm100TmaWarpSpecializedILi3ELi2ELi16ELb1ELb0EEEJSH_NS5_IJNSS_ISF_SC_EENSS_INSA_ILi32EEESC_EEEEESI_SJ_SI_SJ_NS1D_6fusion15FusionCallbacksIS1H_NS1M_17LinearCombinationISI_fSI_fLNS_15FloatRoundStyleE2EEESH_S1L_JEEENS4_5SM1004TMEM4LOAD26SM100_TMEM_LOAD_16dp256b4xENS4_13SM90_TMA_LOADENS11_INS12_ILi2ELi4ELi3EEES15_NSS_INS5_IJS16_S1J_EEENS5_IJS1J_SC_EEEEEEENS4_17SM75_U32x4_LDSM_NENS4_14SM90_TMA_STOREES21_NS4_17SM90_U32x4_STSM_NENS4_39AutoVectorizingCopyWithAssumedAlignmentILi128EEEEEEvvEEEEvNT_6ParamsE)
	.align		4
        /*000c*/ 	.word	index@(__assertfail)
	.align		4
        /*0010*/ 	.word	0x00000000
	.align		4
        /*0014*/ 	.word	0xfffffffe
	.align		4
        /*0018*/ 	.word	0x00000000
	.align		4
        /*001c*/ 	.word	0xfffffffd
	.align		4
        /*0020*/ 	.word	0x00000000
	.align		4
        /*0024*/ 	.word	0xfffffffc


//--------------------- .nv.constant4             --------------------------
	.section	.nv.constant4,"a",@progbits
	.align	8
	.align		8
.nv.constant4:
        /*0000*/ 	.dword	__assertfail
	.align		8
        /*0008*/ 	.dword	__unnamed_1
	.align		8
        /*0010*/ 	.dword	__unnamed_2
	.align		8
        /*0018*/ 	.dword	_ZN40_INTERNAL_1c66545a_4_k_cu_dadbc36f_190874cuda3std3__45__cpo5beginE
	.align		8
        /*0020*/ 	.dword	_ZN40_INTERNAL_1c66545a_4_k_cu_dadbc36f_190874cuda3std3__45__cpo3endE
	.align		8
        /*0028*/ 	.dword	_ZN40_INTERNAL_1c66545a_4_k_cu_dadbc36f_190874cuda3std3__45__cpo6cbeginE
	.align		8
        /*0030*/ 	.dword	_ZN40_INTERNAL_1c66545a_4_k_cu_dadbc36f_190874cuda3std3__45__cpo4cendE
	.align		8
        /*0038*/ 	.dword	_ZN40_INTERNAL_1c66545a_4_k_cu_dadbc36f_190874cuda3std3__442_GLOBAL__N__1c66545a_4_k_cu_dadbc36f_190876ignoreE
	.align		8
        /*0040*/ 	.dword	_ZN40_INTERNAL_1c66545a_4_k_cu_dadbc36f_190874cuda3std3__419piecewise_constructE
	.align		8
        /*0048*/ 	.dword	_ZN40_INTERNAL_1c66545a_4_k_cu_dadbc36f_190874cuda3std3__48in_placeE
	.align		8
        /*0050*/ 	.dword	_ZN40_INTERNAL_1c66545a_4_k_cu_dadbc36f_190874cuda3std6ranges3__45__cpo4swapE
	.align		8
        /*0058*/ 	.dword	_ZN40_INTERNAL_1c66545a_4_k_cu_dadbc36f_190874cuda3std6ranges3__45__cpo9iter_moveE
	.align		8
        /*0060*/ 	.dword	_ZN40_INTERNAL_1c66545a_4_k_cu_dadbc36f_190874cute7productE
	.align		8
        /*0068*/ 	.dword	_ZN40_INTERNAL_1c66545a_4_k_cu_dadbc36f_190874cute1_E
	.align		8
        /*0070*/ 	.dword	$str$25
	.align		8
        /*0078*/ 	.dword	$str$26
	.align		8
        /*0080*/ 	.dword	$str$27
	.align		8
        /*0088*/ 	.dword	$str$28


//--------------------- .text._ZN7cutlass13device_kernelINS_4gemm6kernel13GemmUniversalIN4cute5tupleIJiiiiEEENS1_10collective13CollectiveMmaINS1_35MainloopSm100TmaUmmaWarpSpecializedILi6ELi2ELi4ENS5_IJNS4_1CILi2EEESB_NSA_ILi1EEEEEEEENS5_IJNSA_ILi64EEESF_NSA_ILi128EEEEEENS_6half_tENS5_IJlSC_lEEESI_SJ_NS4_8TiledMMAINS4_8MMA_AtomIJNS4_20SM100_MMA_F16BF16_SSISI_SI_fLi64ELi64ELNS4_4UMMA5MajorE0ELSO_0ELNSN_7ScaleInE0ELSP_0EEEEEENS4_6LayoutINS5_IJSC_SC_SC_EEENS5_IJNSA_ILi0EEESU_SU_EEEEENS5_IJNS4_10UnderscoreESX_SX_EEEEENS4_23SM90_TMA_LOAD_MULTICASTENS4_14ComposedLayoutINS4_7SwizzleILi3ELi4ELi3EEENS4_18smem_ptr_flag_bitsILi16EEENSS_INS5_IJNSA_ILi8EEESF_EEENS5_IJSF_SC_EEEEEEEvNS4_8identityES10_S1A_vS1B_EENS_8epilogue10collective18CollectiveEpilogueINS1D_23Sm100TmaWarpSpecializedILi3ELi2ELi16ELb1ELb0EEEJSH_NS5_IJNSS_ISF_SC_EENSS_INSA_ILi32EEESC_EEEEESI_SJ_SI_SJ_NS1D_6fusion15FusionCallbacksIS1H_NS1M_17LinearCombinationISI_fSI_fLNS_15FloatRoundStyleE2EEESH_S1L_JEEENS4_5SM1004TMEM4LOAD26SM100_TMEM_LOAD_16dp256b4xENS4_13SM90_TMA_LOADENS11_INS12_ILi2ELi4ELi3EEES15_NSS_INS5_IJS16_S1J_EEENS5_IJS1J_SC_EEEEEEENS4_17SM75_U32x4_LDSM_NENS4_14SM90_TMA_STOREES21_NS4_17SM90_U32x4_STSM_NENS4_39AutoVectorizingCopyWithAssumedAlignmentILi128EEEEEEvvEEEEvNT_6ParamsE --------------------------
	.section	.text._ZN7cutlass13device_kernelINS_4gemm6kernel13GemmUniversalIN4cute5tupleIJiiiiEEENS1_10collective13CollectiveMmaINS1_35MainloopSm100TmaUmmaWarpSpecializedILi6ELi2ELi4ENS5_IJNS4_1CILi2EEESB_NSA_ILi1EEEEEEEENS5_IJNSA_ILi64EEESF_NSA_ILi128EEEEEENS_6half_tENS5_IJlSC_lEEESI_SJ_NS4_8TiledMMAINS4_8MMA_AtomIJNS4_20SM100_MMA_F16BF16_SSISI_SI_fLi64ELi64ELNS4_4UMMA5MajorE0ELSO_0ELNSN_7ScaleInE0ELSP_0EEEEEENS4_6LayoutINS5_IJSC_SC_SC_EEENS5_IJNSA_ILi0EEESU_SU_EEEEENS5_IJNS4_10UnderscoreESX_SX_EEEEENS4_23SM90_TMA_LOAD_MULTICASTENS4_14ComposedLayoutINS4_7SwizzleILi3ELi4ELi3EEENS4_18smem_ptr_flag_bitsILi16EEENSS_INS5_IJNSA_ILi8EEESF_EEENS5_IJSF_SC_EEEEEEEvNS4_8identityES10_S1A_vS1B_EENS_8epilogue10collective18CollectiveEpilogueINS1D_23Sm100TmaWarpSpecializedILi3ELi2ELi16ELb1ELb0EEEJSH_NS5_IJNSS_ISF_SC_EENSS_INSA_ILi32EEESC_EEEEESI_SJ_SI_SJ_NS1D_6fusion15FusionCallbacksIS1H_NS1M_17LinearCombinationISI_fSI_fLNS_15FloatRoundStyleE2EEESH_S1L_JEEENS4_5SM1004TMEM4LOAD26SM100_TMEM_LOAD_16dp256b4xENS4_13SM90_TMA_LOADENS11_INS12_ILi2ELi4ELi3EEES15_NSS_INS5_IJS16_S1J_EEENS5_IJS1J_SC_EEEEEEENS4_17SM75_U32x4_LDSM_NENS4_14SM90_TMA_STOREES21_NS4_17SM90_U32x4_STSM_NENS4_39AutoVectorizingCopyWithAssumedAlignmentILi128EEEEEEvvEEEEvNT_6ParamsE,"ax",@progbits
	.align	128
.text._ZN7cutlass13device_kernelINS_4gemm6kernel13GemmUniversalIN4cute5tupleIJiiiiEEENS1_10collective13CollectiveMmaINS1_35MainloopSm100TmaUmmaWarpSpecializedILi6ELi2ELi4ENS5_IJNS4_1CILi2EEESB_NSA_ILi1EEEEEEEENS5_IJNSA_ILi64EEESF_NSA_ILi128EEEEEENS_6half_tENS5_IJlSC_lEEESI_SJ_NS4_8TiledMMAINS4_8MMA_AtomIJNS4_20SM100_MMA_F16BF16_SSISI_SI_fLi64ELi64ELNS4_4UMMA5MajorE0ELSO_0ELNSN_7ScaleInE0ELSP_0EEEEEENS4_6LayoutINS5_IJSC_SC_SC_EEENS5_IJNSA_ILi0EEESU_SU_EEEEENS5_IJNS4_10UnderscoreESX_SX_EEEEENS4_23SM90_TMA_LOAD_MULTICASTENS4_14ComposedLayoutINS4_7SwizzleILi3ELi4ELi3EEENS4_18smem_ptr_flag_bitsILi16EEENSS_INS5_IJNSA_ILi8EEESF_EEENS5_IJSF_SC_EEEEEEEvNS4_8identityES10_S1A_vS1B_EENS_8epilogue10collective18CollectiveEpilogueINS1D_23Sm100TmaWarpSpecializedILi3ELi2ELi16ELb1ELb0EEEJSH_NS5_IJNSS_ISF_SC_EENSS_INSA_ILi32EEESC_EEEEESI_SJ_SI_SJ_NS1D_6fusion15FusionCallbacksIS1H_NS1M_17LinearCombinationISI_fSI_fLNS_15FloatRoundStyleE2EEESH_S1L_JEEENS4_5SM1004TMEM4LOAD26SM100_TMEM_LOAD_16dp256b4xENS4_13SM90_TMA_LOADENS11_INS12_ILi2ELi4ELi3EEES15_NSS_INS5_IJS16_S1J_EEENS5_IJS1J_SC_EEEEEEENS4_17SM75_U32x4_LDSM_NENS4_14SM90_TMA_STOREES21_NS4_17SM90_U32x4_STSM_NENS4_39AutoVectorizingCopyWithAssumedAlignmentILi128EEEEEEvvEEEEvNT_6ParamsE:
        .type           _ZN7cutlass13device_kernelINS_4gemm6kernel13GemmUniversalIN4cute5tupleIJiiiiEEENS1_10collective13CollectiveMmaINS1_35MainloopSm100TmaUmmaWarpSpecializedILi6ELi2ELi4ENS5_IJNS4_1CILi2EEESB_NSA_ILi1EEEEEEEENS5_IJNSA_ILi64EEESF_NSA_ILi128EEEEEENS_6half_tENS5_IJlSC_lEEESI_SJ_NS4_8TiledMMAINS4_8MMA_AtomIJNS4_20SM100_MMA_F16BF16_SSISI_SI_fLi64ELi64ELNS4_4UMMA5MajorE0ELSO_0ELNSN_7ScaleInE0ELSP_0EEEEEENS4_6LayoutINS5_IJSC_SC_SC_EEENS5_IJNSA_ILi0EEESU_SU_EEEEENS5_IJNS4_10UnderscoreESX_SX_EEEEENS4_23SM90_TMA_LOAD_MULTICASTENS4_14ComposedLayoutINS4_7SwizzleILi3ELi4ELi3EEENS4_18smem_ptr_flag_bitsILi16EEENSS_INS5_IJNSA_ILi8EEESF_EEENS5_IJSF_SC_EEEEEEEvNS4_8identityES10_S1A_vS1B_EENS_8epilogue10collective18CollectiveEpilogueINS1D_23Sm100TmaWarpSpecializedILi3ELi2ELi16ELb1ELb0EEEJSH_NS5_IJNSS_ISF_SC_EENSS_INSA_ILi32EEESC_EEEEESI_SJ_SI_SJ_NS1D_6fusion15FusionCallbacksIS1H_NS1M_17LinearCombinationISI_fSI_fLNS_15FloatRoundStyleE2EEESH_S1L_JEEENS4_5SM1004TMEM4LOAD26SM100_TMEM_LOAD_16dp256b4xENS4_13SM90_TMA_LOADENS11_INS12_ILi2ELi4ELi3EEES15_NSS_INS5_IJS16_S1J_EEENS5_IJS1J_SC_EEEEEEENS4_17SM75_U32x4_LDSM_NENS4_14SM90_TMA_STOREES21_NS4_17SM90_U32x4_STSM_NENS4_39AutoVectorizingCopyWithAssumedAlignmentILi128EEEEEEvvEEEEvNT_6ParamsE,@function
        .size           _ZN7cutlass13device_kernelINS_4gemm6kernel13GemmUniversalIN4cute5tupleIJiiiiEEENS1_10collective13CollectiveMmaINS1_35MainloopSm100TmaUmmaWarpSpecializedILi6ELi2ELi4ENS5_IJNS4_1CILi2EEESB_NSA_ILi1EEEEEEEENS5_IJNSA_ILi64EEESF_NSA_ILi128EEEEEENS_6half_tENS5_IJlSC_lEEESI_SJ_NS4_8TiledMMAINS4_8MMA_AtomIJNS4_20SM100_MMA_F16BF16_SSISI_SI_fLi64ELi64ELNS4_4UMMA5MajorE0ELSO_0ELNSN_7ScaleInE0ELSP_0EEEEEENS4_6LayoutINS5_IJSC_SC_SC_EEENS5_IJNSA_ILi0EEESU_SU_EEEEENS5_IJNS4_10UnderscoreESX_SX_EEEEENS4_23SM90_TMA_LOAD_MULTICASTENS4_14ComposedLayoutINS4_7SwizzleILi3ELi4ELi3EEENS4_18smem_ptr_flag_bitsILi16EEENSS_INS5_IJNSA_ILi8EEESF_EEENS5_IJSF_SC_EEEEEEEvNS4_8identityES10_S1A_vS1B_EENS_8epilogue10collective18CollectiveEpilogueINS1D_23Sm100TmaWarpSpecializedILi3ELi2ELi16ELb1ELb0EEEJSH_NS5_IJNSS_ISF_SC_EENSS_INSA_ILi32EEESC_EEEEESI_SJ_SI_SJ_NS1D_6fusion15FusionCallbacksIS1H_NS1M_17LinearCombinationISI_fSI_fLNS_15FloatRoundStyleE2EEESH_S1L_JEEENS4_5SM1004TMEM4LOAD26SM100_TMEM_LOAD_16dp256b4xENS4_13SM90_TMA_LOADENS11_INS12_ILi2ELi4ELi3EEES15_NSS_INS5_IJS16_S1J_EEENS5_IJS1J_SC_EEEEEEENS4_17SM75_U32x4_LDSM_NENS4_14SM90_TMA_STOREES21_NS4_17SM90_U32x4_STSM_NENS4_39AutoVectorizingCopyWithAssumedAlignmentILi128EEEEEEvvEEEEvNT_6ParamsE,(.L_x_171 - _ZN7cutlass13device_kernelINS_4gemm6kernel13GemmUniversalIN4cute5tupleIJiiiiEEENS1_10collective13CollectiveMmaINS1_35MainloopSm100TmaUmmaWarpSpecializedILi6ELi2ELi4ENS5_IJNS4_1CILi2EEESB_NSA_ILi1EEEEEEEENS5_IJNSA_ILi64EEESF_NSA_ILi128EEEEEENS_6half_tENS5_IJlSC_lEEESI_SJ_NS4_8TiledMMAINS4_8MMA_AtomIJNS4_20SM100_MMA_F16BF16_SSISI_SI_fLi64ELi64ELNS4_4UMMA5MajorE0ELSO_0ELNSN_7ScaleInE0ELSP_0EEEEEENS4_6LayoutINS5_IJSC_SC_SC_EEENS5_IJNSA_ILi0EEESU_SU_EEEEENS5_IJNS4_10UnderscoreESX_SX_EEEEENS4_23SM90_TMA_LOAD_MULTICASTENS4_14ComposedLayoutINS4_7SwizzleILi3ELi4ELi3EEENS4_18smem_ptr_flag_bitsILi16EEENSS_INS5_IJNSA_ILi8EEESF_EEENS5_IJSF_SC_EEEEEEEvNS4_8identityES10_S1A_vS1B_EENS_8epilogue10collective18CollectiveEpilogueINS1D_23Sm100TmaWarpSpecializedILi3ELi2ELi16ELb1ELb0EEEJSH_NS5_IJNSS_ISF_SC_EENSS_INSA_ILi32EEESC_EEEEESI_SJ_SI_SJ_NS1D_6fusion15FusionCallbacksIS1H_NS1M_17LinearCombinationISI_fSI_fLNS_15FloatRoundStyleE2EEESH_S1L_JEEENS4_5SM1004TMEM4LOAD26SM100_TMEM_LOAD_16dp256b4xENS4_13SM90_TMA_LOADENS11_INS12_ILi2ELi4ELi3EEES15_NSS_INS5_IJS16_S1J_EEENS5_IJS1J_SC_EEEEEEENS4_17SM75_U32x4_LDSM_NENS4_14SM90_TMA_STOREES21_NS4_17SM90_U32x4_STSM_NENS4_39AutoVectorizingCopyWithAssumedAlignmentILi128EEEEEEvvEEEEvNT_6ParamsE)
        .other          _ZN7cutlass13device_kernelINS_4gemm6kernel13GemmUniversalIN4cute5tupleIJiiiiEEENS1_10collective13CollectiveMmaINS1_35MainloopSm100TmaUmmaWarpSpecializedILi6ELi2ELi4ENS5_IJNS4_1CILi2EEESB_NSA_ILi1EEEEEEEENS5_IJNSA_ILi64EEESF_NSA_ILi128EEEEEENS_6half_tENS5_IJlSC_lEEESI_SJ_NS4_8TiledMMAINS4_8MMA_AtomIJNS4_20SM100_MMA_F16BF16_SSISI_SI_fLi64ELi64ELNS4_4UMMA5MajorE0ELSO_0ELNSN_7ScaleInE0ELSP_0EEEEEENS4_6LayoutINS5_IJSC_SC_SC_EEENS5_IJNSA_ILi0EEESU_SU_EEEEENS5_IJNS4_10UnderscoreESX_SX_EEEEENS4_23SM90_TMA_LOAD_MULTICASTENS4_14ComposedLayoutINS4_7SwizzleILi3ELi4ELi3EEENS4_18smem_ptr_flag_bitsILi16EEENSS_INS5_IJNSA_ILi8EEESF_EEENS5_IJSF_SC_EEEEEEEvNS4_8identityES10_S1A_vS1B_EENS_8epilogue10collective18CollectiveEpilogueINS1D_23Sm100TmaWarpSpecializedILi3ELi2ELi16ELb1ELb0EEEJSH_NS5_IJNSS_ISF_SC_EENSS_INSA_ILi32EEESC_EEEEESI_SJ_SI_SJ_NS1D_6fusion15FusionCallbacksIS1H_NS1M_17LinearCombinationISI_fSI_fLNS_15FloatRoundStyleE2EEESH_S1L_JEEENS4_5SM1004TMEM4LOAD26SM100_TMEM_LOAD_16dp256b4xENS4_13SM90_TMA_LOADENS11_INS12_ILi2ELi4ELi3EEES15_NSS_INS5_IJS16_S1J_EEENS5_IJS1J_SC_EEEEEEENS4_17SM75_U32x4_LDSM_NENS4_14SM90_TMA_STOREES21_NS4_17SM90_U32x4_STSM_NENS4_39AutoVectorizingCopyWithAssumedAlignmentILi128EEEEEEvvEEEEvNT_6ParamsE,@"STO_CUDA_ENTRY STV_DEFAULT"
_ZN7cutlass13device_kernelINS_4gemm6kernel13GemmUniversalIN4cute5tupleIJiiiiEEENS1_10collective13CollectiveMmaINS1_35MainloopSm100TmaUmmaWarpSpecializedILi6ELi2ELi4ENS5_IJNS4_1CILi2EEESB_NSA_ILi1EEEEEEEENS5_IJNSA_ILi64EEESF_NSA_ILi128EEEEEENS_6half_tENS5_IJlSC_lEEESI_SJ_NS4_8TiledMMAINS4_8MMA_AtomIJNS4_20SM100_MMA_F16BF16_SSISI_SI_fLi64ELi64ELNS4_4UMMA5MajorE0ELSO_0ELNSN_7ScaleInE0ELSP_0EEEEEENS4_6LayoutINS5_IJSC_SC_SC_EEENS5_IJNSA_ILi0EEESU_SU_EEEEENS5_IJNS4_10UnderscoreESX_SX_EEEEENS4_23SM90_TMA_LOAD_MULTICASTENS4_14ComposedLayoutINS4_7SwizzleILi3ELi4ELi3EEENS4_18smem_ptr_flag_bitsILi16EEENSS_INS5_IJNSA_ILi8EEESF_EEENS5_IJSF_SC_EEEEEEEvNS4_8identityES10_S1A_vS1B_EENS_8epilogue10collective18CollectiveEpilogueINS1D_23Sm100TmaWarpSpecializedILi3ELi2ELi16ELb1ELb0EEEJSH_NS5_IJNSS_ISF_SC_EENSS_INSA_ILi32EEESC_EEEEESI_SJ_SI_SJ_NS1D_6fusion15FusionCallbacksIS1H_NS1M_17LinearCombinationISI_fSI_fLNS_15FloatRoundStyleE2EEESH_S1L_JEEENS4_5SM1004TMEM4LOAD26SM100_TMEM_LOAD_16dp256b4xENS4_13SM90_TMA_LOADENS11_INS12_ILi2ELi4ELi3EEES15_NSS_INS5_IJS16_S1J_EEENS5_IJS1J_SC_EEEEEEENS4_17SM75_U32x4_LDSM_NENS4_14SM90_TMA_STOREES21_NS4_17SM90_U32x4_STSM_NENS4_39AutoVectorizingCopyWithAssumedAlignmentILi128EEEEEEvvEEEEvNT_6ParamsE:
[----:B------:R-:W1:Y:S01]  /*0000*/  LDC R1, c[0x0][0x37c] ;  /* 0x0000df00ff017b82 */ /* 0x000e620000000800 */
[----:B------:R-:W2:Y:S01]  /*0010*/  S2R R55, SR_TID.X ;  /* 0x0000000000377919 */ /* 0x000ea20000002100 */
[----:B------:R-:W3:Y:S01]  /*0020*/  LDCU.64 UR8, c[0x0][0x890] ;  /* 0x00011200ff0877ac */ /* 0x000ee20008000a00 */
[----:B------:R-:W-:Y:S02]  /*0030*/  PRMT R45, RZ, 0x7610, R45 ;  /* 0x00007610ff2d7816 */ /* 0x000fe4000000002d */
[----:B------:R-:W-:Y:S01]  /*0040*/  ELECT P4, URZ, PT ;  /* 0x0000000000ff782f */ /* 0x000fe20003880000 */
[----:B---3--:R-:W-:-:S04]  /*0050*/  UISETP.NE.U32.AND UP0, UPT, UR8, URZ, UPT ;  /* 0x000000ff0800728c */ /* 0x008fc8000bf05070 */
[----:B------:R-:W-:Y:S01]  /*0060*/  UISETP.NE.AND.EX UP0, UPT, UR9, URZ, UPT, UP0 ;  /* 0x000000ff0900728c */ /* 0x000fe2000bf05300 */
[----:B--2---:R-:W-:-:S05]  /*0070*/  SHF.R.U32.HI R46, RZ, 0x5, R55 ;  /* 0x00000005ff2e7819 */ /* 0x004fca0000011637 */
[----:B------:R-:W2:Y:S02]  /*0080*/  SHFL.IDX PT, R0, R46, RZ, 0x1f ;  /* 0x00001fff2e007589 */ /* 0x000ea400000e0000 */
[----:B--2---:R-:W-:Y:S01]  /*0090*/  R2UR UR22, R0 ;  /* 0x00000000001672ca */ /* 0x004fe200000e0000 */
[----:B-1----:R-:W-:-:S14]  /*00a0*/  BRA.U UP0, `(.L_x_0) ;  /* 0x0000000100307547 */ /* 0x002fdc000b800000 */
[----:B------:R-:W1:Y:S02]  /*00b0*/  LDCU.64 UR4, c[0x0][0x888] ;  /* 0x00011100ff0477ac */ /* 0x000e640008000a00 */
[----:B-1----:R-:W-:-:S04]  /*00c0*/  UISETP.NE.U32.AND UP0, UPT, UR4, URZ, UPT ;  /* 0x000000ff0400728c */ /* 0x002fc8000bf05070 */
[----:B------:R-:W-:-:S09]  /*00d0*/  UISETP.NE.AND.EX UP0, UPT, UR5, URZ, UPT, UP0 ;  /* 0x000000ff0500728c */ /* 0x000fd2000bf05300 */
[----:B------:R-:W-:Y:S05]  /*00e0*/  BRA.U !UP0, `(.L_x_1) ;  /* 0x0000000108147547 */ /* 0x000fea000b800000 */
[----:B------:R-:W1:Y:S01]  /*00f0*/  LDC.64 R26, c[0x0][0x888] ;  /* 0x00022200ff1a7b82 */ /* 0x000e620000000a00 */
[----:B------:R-:W1:Y:S02]  /*0100*/  LDCU.64 UR4, c[0x0][0x358] ;  /* 0x00006b00ff0477ac */ /* 0x000e640008000a00 */
[----:B-1----:R1:W5:Y:S01]  /*0110*/  LDG.E R26, desc[UR4][R26.64] ;  /* 0x000000041a1a7981 */ /* 0x002362000c1e1900 */
[----:B------:R-:W-:Y:S01]  /*0120*/  HFMA2 R45, -RZ, RZ, 0, 5.9604644775390625e-08 ;  /* 0x00000001ff2d7431 */ /* 0x000fe200000001ff */
[----:B------:R-:W-:Y:S05]  /*0130*/  BRA `(.L_x_0) ;  /* 0x00000000000c7947 */ /* 0x000fea0003800000 */
.L_x_1:
[----:B------:R-:W1:Y:S01]  /*0140*/  LDCU UR4, c[0x0][0x880] ;  /* 0x00011000ff0477ac */ /* 0x000e620008000800 */
[----:B------:R-:W-:Y:S01]  /*0150*/  HFMA2 R45, -RZ, RZ, 0, 5.9604644775390625e-08 ;  /* 0x00000001ff2d7431 */ /* 0x000fe200000001ff */
[----:B-1----:R-:W-:-:S07]  /*0160*/  MOV R26, UR4 ;  /* 0x00000004001a7c02 */ /* 0x002fce0008000f00 */
.L_x_0:
[----:B------:R-:W2:Y:S02]  /*0170*/  LDCU.64 UR4, c[0x0][0x8b0] ;  /* 0x00011600ff0477ac */ /* 0x000ea40008000a00 */
[----:B--2---:R-:W-:-:S04]  /*0180*/  UISETP.NE.U32.AND UP0, UPT, UR4, URZ, UPT ;  /* 0x000000ff0400728c */ /* 0x004fc8000bf05070 */
[----:B------:R-:W-:-:S09]  /*0190*/  UISETP.NE.AND.EX UP0, UPT, UR5, URZ, UPT, UP0 ;  /* 0x000000ff0500728c */ /* 0x000fd2000bf05300 */
[----:B------:R-:W-:Y:S05]  /*01a0*/  BRA.U UP0, `(.L_x_2) ;  /* 0x0000000100287547 */ /* 0x000fea000b800000 */
[----:B------:R-:W2:Y:S02]  /*01b0*/  LDCU.64 UR4, c[0x0][0x8a8] ;  /* 0x00011500ff0477ac */ /* 0x000ea40008000a00 */
[----:B--2---:R-:W-:-:S04]  /*01c0*/  UISETP.NE.U32.AND UP0, UPT, UR4, URZ, UPT ;  /* 0x000000ff0400728c */ /* 0x004fc8000bf05070 */
[----:B------:R-:W-:-:S09]  /*01d0*/  UISETP.NE.AND.EX UP0, UPT, UR5, URZ, UPT, UP0 ;  /* 0x000000ff0500728c */ /* 0x000fd2000bf05300 */
[----:B------:R-:W-:Y:S05]  /*01e0*/  BRA.U !UP0, `(.L_x_3) ;  /* 0x0000000108107547 */ /* 0x000fea000b800000 */
[----:B------:R-:W2:Y:S01]  /*01f0*/  LDC.64 R24, c[0x0][0x8a8] ;  /* 0x00022a00ff187b82 */ /* 0x000ea20000000a00 */
[----:B------:R-:W2:Y:S02]  /*0200*/  LDCU.64 UR4, c[0x0][0x358] ;  /* 0x00006b00ff0477ac */ /* 0x000ea40008000a00 */
[----:B--2---:R2:W5:Y:S01]  /*0210*/  LDG.E R24, desc[UR4][R24.64] ;  /* 0x0000000418187981 */ /* 0x004562000c1e1900 */
[----:B------:R-:W-:Y:S05]  /*0220*/  BRA `(.L_x_2) ;  /* 0x0000000000087947 */ /* 0x000fea0003800000 */
.L_x_3:
[----:B------:R-:W2:Y:S02]  /*0230*/  LDCU UR4, c[0x0][0x8a0] ;  /* 0x00011400ff0477ac */ /* 0x000ea40008000800 */
[----:B--2---:R-:W-:Y:S02]  /*0240*/  MOV R24, UR4 ;  /* 0x0000000400187c02 */ /* 0x004fe40008000f00 */
.L_x_2:
[----:B------:R-:W-:Y:S01]  /*0250*/  IMAD.U32 R0, RZ, RZ, UR22 ;  /* 0x00000016ff007e24 */ /* 0x000fe2000f8e00ff */
[----:B------:R-:W-:Y:S04]  /*0260*/  BSSY.RECONVERGENT B0, `(.L_x_4) ;  /* 0x000000c000007945 */ /* 0x000fe80003800200 */
[C---:B------:R-:W-:Y:S02]  /*0270*/  ISETP.NE.OR P1, PT, R0.reuse, 0x1, !P4 ;  /* 0x000000010000780c */ /* 0x040fe40006725670 */
[----:B------:R-:W-:-:S11]  /*0280*/  ISETP.NE.OR P0, PT, R0, 0x3, !P4 ;  /* 0x000000030000780c */ /* 0x000fd60006705670 */
[----:B------:R-:W-:Y:S05]  /*0290*/  @P1 BRA `(.L_x_5) ;  /* 0x0000000000201947 */ /* 0x000fea0003800000 */
[----:B------:R-:W3:Y:S02]  /*02a0*/  LDCU.64 UR4, c[0x0][0x348] ;  /* 0x00006900ff0477ac */ /* 0x000ee40008000a00 */
[----:B---3--:R-:W-:Y:S02]  /*02b0*/  UIADD3 UR6, UP1, UPT, UR4, 0x80, URZ ;  /* 0x0000008004067890 */ /* 0x008fe4000ff3e0ff */
[----:B------:R-:W-:Y:S02]  /*02c0*/  UIADD3 UR4, UP0, UPT, UR4, 0x180, URZ ;  /* 0x0000018004047890 */ /* 0x000fe4000ff1e0ff */
[----:B------:R-:W-:Y:S02]  /*02d0*/  UIADD3.X UR7, UPT, UPT, URZ, UR5, URZ, UP1, !UPT ;  /* 0x00000005ff077290 */ /* 0x000fe40008ffe4ff */
[----:B------:R-:W-:-:S07]  /*02e0*/  UIADD3.X UR5, UPT, UPT, URZ, UR5, URZ, UP0, !UPT ;  /* 0x00000005ff057290 */ /* 0x000fce00087fe4ff */
[----:B------:R3:W-:Y:S02]  /*02f0*/  UTMACCTL.PF [UR6] ;  /* 0x00000000060079b9 */ /* 0x0007e40008040000 */
[----:B------:R3:W-:Y:S02]  /*0300*/  UTMACCTL.PF [UR4] ;  /* 0x00000000040079b9 */ /* 0x0007e40008040000 */
[----:B---3--:R-:W-:Y:S01]  /*0310*/  NOP ;  /* 0x0000000000007918 */ /* 0x008fe20000000000 */
.L_x_5:
[----:B------:R-:W-:Y:S05]  /*0320*/  BSYNC.RECONVERGENT B0 ;  /* 0x0000000000007941 */ /* 0x000fea0003800200 */
.L_x_4:
[----:B------:R-:W-:Y:S04]  /*0330*/  BSSY.RECONVERGENT B0, `(.L_x_6) ;  /* 0x000000a000007945 */ /* 0x000fe80003800200 */
        /* <DEDUP_REMOVED lines=9> */
.L_x_7:
[----:B------:R-:W-:Y:S05]  /*03d0*/  BSYNC.RECONVERGENT B0 ;  /* 0x0000000000007941 */ /* 0x000fea0003800200 */
.L_x_6:
[----:B------:R-:W3:Y:S01]  /*03e0*/  LDCU.64 UR4, c[0x0][0x888] ;  /* 0x00011100ff0477ac */ /* 0x000ee20008000a00 */
[----:B------:R-:W-:Y:S02]  /*03f0*/  UISETP.EQ.U32.AND UP1, UPT, UR8, URZ, UPT ;  /* 0x000000ff0800728c */ /* 0x000fe4000bf22070 */
[----:B------:R-:W-:Y:S02]  /*0400*/  UPLOP3.LUT UP3, UPT, UPT, UPT, UPT, 0x80, 0x8 ;  /* 0x000000000008789c */ /* 0x000fe40003f6f070 */
[----:B---3--:R-:W-:-:S04]  /*0410*/  UISETP.NE.U32.AND UP0, UPT, UR4, URZ, UPT ;  /* 0x000000ff0400728c */ /* 0x008fc8000bf05070 */
[----:B------:R-:W-:-:S04]  /*0420*/  UISETP.NE.AND.EX UP0, UPT, UR5, URZ, UPT, UP0 ;  /* 0x000000ff0500728c */ /* 0x000fc8000bf05300 */
[----:B------:R-:W-:-:S04]  /*0430*/  UISETP.EQ.OR.EX UP2, UPT, UR9, URZ, !UP0, UP1 ;  /* 0x000000ff0900728c */ /* 0x000fc8000c742710 */
[----:B------:R-:W-:-:S06]  /*0440*/  UP2UR UR4, UPR, URZ, 0x4 ;  /* 0x00000004ff047883 */ /* 0x000fcc0008000000 */
[----:B------:R-:W-:Y:S01]  /*0450*/  MOV R49, UR4 ;  /* 0x0000000400317c02 */ /* 0x000fe20008000f00 */
[----:B------:R-:W-:Y:S06]  /*0460*/  BRA.U !UP2, `(.L_x_8) ;  /* 0x000000010a207547 */ /* 0x000fec000b800000 */
[----:B------:R-:W-:Y:S01]  /*0470*/  UISETP.NE.U32.AND UP1, UPT, UR8, URZ, UPT ;  /* 0x000000ff0800728c */ /* 0x000fe2000bf25070 */
[----:B-----5:R-:W-:Y:S01]  /*0480*/  FSETP.NEU.AND P0, PT, R26, RZ, PT ;  /* 0x000000ff1a00720b */ /* 0x020fe20003f0d000 */
[----:B------:R-:W-:Y:S02]  /*0490*/  USEL UR4, URZ, 0xffffffff, UP0 ;  /* 0xffffffffff047887 */ /* 0x000fe40008000000 */
[----:B------:R-:W-:-:S10]  /*04a0*/  UISETP.NE.AND.EX UP1, UPT, UR9, URZ, UPT, UP1 ;  /* 0x000000ff0900728c */ /* 0x000fd4000bf25310 */
[----:B------:R-:W-:Y:S01]  /*04b0*/  VOTEU.ANY UP0, P0 ;  /* 0x0000000000ff7886 */ /* 0x000fe20000000100 */
[----:B------:R-:W-:-:S04]  /*04c0*/  @!UP1 USEL UR4, URZ, 0xffffffff, UP0 ;  /* 0xffffffffff049887 */ /* 0x000fc80008000000 */
[----:B------:R-:W-:-:S04]  /*04d0*/  ULOP3.LUT UR4, UR4, 0x1, URZ, 0xc0, !UPT ;  /* 0x0000000104047892 */ /* 0x000fc8000f8ec0ff */
[----:B------:R-:W-:-:S11]  /*04e0*/  UISETP.NE.U32.AND UP3, UPT, UR4, 0x1, UPT ;  /* 0x000000010400788c */ /* 0x000fd6000bf65070 */
.L_x_8:
[----:B------:R-:W3:Y:S01]  /*04f0*/  SHFL.IDX PT, R2, R46, RZ, 0x1f ;  /* 0x00001fff2e027589 */ /* 0x000ee200000e0000 */
[----:B------:R-:W-:-:S04]  /*0500*/  UISETP.NE.AND UP0, UPT, UR22, 0x2, UPT ;  /* 0x000000021600788c */ /* 0x000fc8000bf05270 */
[----:B------:R-:W-:Y:S01]  /*0510*/  USEL UR37, URZ, 0x1, UP0 ;  /* 0x00000001ff257887 */ /* 0x000fe20008000000 */
[----:B---3--:R-:W-:-:S13]  /*0520*/  ISETP.NE.AND P0, PT, R2, RZ, PT ;  /* 0x000000ff0200720c */ /* 0x008fda0003f05270 */
[----:B------:R-:W-:Y:S05]  /*0530*/  @P0 BRA `(.L_x_9) ;  /* 0x0000000000680947 */ /* 0x000fea0003800000 */
[----:B------:R-:W3:Y:S01]  /*0540*/  S2UR UR4, SR_CgaCtaId ;  /* 0x00000000000479c3 */ /* 0x000ee20000008800 */
[----:B------:R-:W-:Y:S01]  /*0550*/  UMOV UR5, 0x400 ;  /* 0x0000040000057882 */ /* 0x000fe20000000000 */
[----:B------:R-:W-:Y:S01]  /*0560*/  UMOV UR8, 0x1 ;  /* 0x0000000100087882 */ /* 0x000fe20000000000 */
[----:B------:R-:W-:Y:S01]  /*0570*/  UMOV UR6, 0x3 ;  /* 0x0000000300067882 */ /* 0x000fe20000000000 */
[----:B------:R-:W-:-:S04]  /*0580*/  UIADD3 UR8, UPT, UPT, -UR8, 0x100000, URZ ;  /* 0x0010000008087890 */ /* 0x000fc8000fffe1ff */
[----:B------:R-:W-:Y:S02]  /*0590*/  USHF.L.U32 UR9, UR8, 0xb, URZ ;  /* 0x0000000b08097899 */ /* 0x000fe400080006ff */
[----:B------:R-:W-:Y:S02]  /*05a0*/  USHF.L.U32 UR8, UR8, 0x1, URZ ;  /* 0x0000000108087899 */ /* 0x000fe400080006ff */
[----:B------:R-:W-:-:S04]  /*05b0*/  UIADD3 UR6, UPT, UPT, -UR6, 0x100000, URZ ;  /* 0x0010000006067890 */ /* 0x000fc8000fffe1ff */
[----:B------:R-:W-:Y:S02]  /*05c0*/  USHF.L.U32 UR7, UR6, 0xb, URZ ;  /* 0x0000000b06077899 */ /* 0x000fe400080006ff */
[----:B------:R-:W-:Y:S01]  /*05d0*/  USHF.L.U32 UR6, UR6, 0x1, URZ ;  /* 0x0000000106067899 */ /* 0x000fe200080006ff */
[----:B------:R-:W-:Y:S01]  /*05e0*/  ELECT P0, URZ, PT ;  /* 0x0000000000ff782f */ /* 0x000fe20003800000 */
[----:B---3--:R-:W-:Y:S01]  /*05f0*/  ULEA UR4, UR4, UR5, 0x18 ;  /* 0x0000000504047291 */ /* 0x008fe2000f8ec0ff */
[----:B------:R-:W3:Y:S11]  /*0600*/  FENCE.VIEW.ASYNC.S ;  /* 0x00000000000073c6 */ /* 0x000ef60000000000 */
[----:B---3--:R3:W4:Y:S01]  /*0610*/  SYNCS.EXCH.64 URZ, [UR4], UR8 ;  /* 0x0000000804ff75b2 */ /* 0x0087220008000100 */
[----:B------:R3:W1:Y:S01]  /*0620*/  SYNCS.EXCH.64 URZ, [UR4+0x30], UR6 ;  /* 0x0000300604ff75b2 */ /* 0x0006620008000100 */
        /* <DEDUP_REMOVED lines=10> */
[----:B------:R-:W-:Y:S01]  /*06d0*/  NOP ;  /* 0x0000000000007918 */ /* 0x000fe20000000000 */
.L_x_9:
[----:B------:R-:W2:Y:S01]  /*06e0*/  SHFL.IDX PT, R2, R46, RZ, 0x1f ;  /* 0x00001fff2e027589 */ /* 0x000ea200000e0000 */
[----:B------:R-:W-:Y:S01]  /*06f0*/  NOP ;  /* 0x0000000000007918 */ /* 0x000fe20000000000 */
[----:B--2---:R-:W-:-:S13]  /*0700*/  ISETP.NE.AND P0, PT, R2, 0x1, PT ;  /* 0x000000010200780c */ /* 0x004fda0003f05270 */
[----:B------:R-:W-:Y:S05]  /*0710*/  @P0 BRA `(.L_x_10) ;  /* 0x0000000000500947 */ /* 0x000fea0003800000 */
[----:B---3--:R-:W2:Y:S01]  /*0720*/  S2UR UR4, SR_CgaCtaId ;  /* 0x00000000000479c3 */ /* 0x008ea20000008800 */
        /* <DEDUP_REMOVED lines=10> */
[----:B--2---:R-:W-:Y:S01]  /*07d0*/  ULEA UR4, UR4, UR5, 0x18 ;  /* 0x0000000504047291 */ /* 0x004fe2000f8ec0ff */
[----:B------:R-:W2:Y:S11]  /*07e0*/  FENCE.VIEW.ASYNC.S ;  /* 0x00000000000073c6 */ /* 0x000eb60000000000 */
[----:B--2---:R2:W3:Y:S01]  /*07f0*/  SYNCS.EXCH.64 URZ, [UR4+0x60], UR8 ;  /* 0x0000600804ff75b2 */ /* 0x0044e20008000100 */
[----:B------:R2:W1:Y:S01]  /*0800*/  SYNCS.EXCH.64 URZ, [UR4+0x78], UR6 ;  /* 0x0000780604ff75b2 */ /* 0x0004620008000100 */
[----:B------:R2:W1:Y:S01]  /*0810*/  SYNCS.EXCH.64 URZ, [UR4+0x68], UR8 ;  /* 0x0000680804ff75b2 */ /* 0x0004620008000100 */
[----:B------:R2:W1:Y:S01]  /*0820*/  SYNCS.EXCH.64 URZ, [UR4+0x80], UR6 ;  /* 0x0000800604ff75b2 */ /* 0x0004620008000100 */
[----:B------:R2:W1:Y:S01]  /*0830*/  SYNCS.EXCH.64 URZ, [UR4+0x70], UR8 ;  /* 0x0000700804ff75b2 */ /* 0x0004620008000100 */
[----:B------:R2:W1:Y:S01]  /*0840*/  SYNCS.EXCH.64 URZ, [UR4+0x88], UR6 ;  /* 0x0000880604ff75b2 */ /* 0x0004620008000100 */
[----:B------:R-:W-:Y:S01]  /*0850*/  NOP ;  /* 0x0000000000007918 */ /* 0x000fe20000000000 */
.L_x_10:
[----:B------:R-:W4:Y:S01]  /*0860*/  SHFL.IDX PT, R2, R46, RZ, 0x1f ;  /* 0x00001fff2e027589 */ /* 0x000f2200000e0000 */
[----:B------:R-:W-:Y:S01]  /*0870*/  NOP ;  /* 0x0000000000007918 */ /* 0x000fe20000000000 */
[----:B----4-:R-:W-:-:S13]  /*0880*/  ISETP.NE.AND P0, PT, R2, 0x3, PT ;  /* 0x000000030200780c */ /* 0x010fda0003f05270 */
[----:B------:R-:W-:Y:S05]  /*0890*/  @P0 BRA `(.L_x_11) ;  /* 0x0000000000300947 */ /* 0x000fea0003800000 */
[----:B--23--:R-:W2:Y:S01]  /*08a0*/  S2UR UR6, SR_CgaCtaId ;  /* 0x00000000000679c3 */ /* 0x00cea20000008800 */
[----:B------:R-:W-:Y:S01]  /*08b0*/  UMOV UR4, 0x400 ;  /* 0x0000040000047882 */ /* 0x000fe20000000000 */
[----:B------:R-:W-:Y:S01]  /*08c0*/  UMOV UR5, 0x20 ;  /* 0x0000002000057882 */ /* 0x000fe20000000000 */
[----:B------:R-:W-:Y:S01]  /*08d0*/  ELECT P0, URZ, PT ;  /* 0x0000000000ff782f */ /* 0x000fe20003800000 */
[----:B--2---:R-:W-:Y:S02]  /*08e0*/  ULEA UR6, UR6, UR4, 0x18 ;  /* 0x0000000406067291 */ /* 0x004fe4000f8ec0ff */
[----:B------:R-:W-:-:S04]  /*08f0*/  UIADD3 UR4, UPT, UPT, -UR5, 0x100000, URZ ;  /* 0x0010000005047890 */ /* 0x000fc8000fffe1ff */
[----:B------:R-:W-:Y:S02]  /*0900*/  USHF.L.U32 UR5, UR4, 0xb, URZ ;  /* 0x0000000b04057899 */ /* 0x000fe400080006ff */
[----:B------:R-:W-:Y:S01]  /*0910*/  USHF.L.U32 UR4, UR4, 0x1, URZ ;  /* 0x0000000104047899 */ /* 0x000fe200080006ff */
[----:B------:R-:W2:Y:S11]  /*0920*/  FENCE.VIEW.ASYNC.S ;  /* 0x00000000000073c6 */ /* 0x000eb60000000000 */
[----:B--2---:R4:W2:Y:S01]  /*0930*/  SYNCS.EXCH.64 URZ, [UR6+0x90], UR4 ;  /* 0x0000900406ff75b2 */ /* 0x0048a20008000100 */
[----:B------:R4:W3:Y:S02]  /*0940*/  SYNCS.EXCH.64 URZ, [UR6+0x98], UR4 ;  /* 0x0000980406ff75b2 */ /* 0x0008e40008000100 */
[----:B----4-:R-:W-:Y:S01]  /*0950*/  NOP ;  /* 0x0000000000007918 */ /* 0x010fe20000000000 */
.L_x_11:
[----:B------:R-:W4:Y:S01]  /*0960*/  SHFL.IDX PT, R2, R46, RZ, 0x1f ;  /* 0x00001fff2e027589 */ /* 0x000f2200000e0000 */
[----:B------:R-:W-:Y:S01]  /*0970*/  NOP ;  /* 0x0000000000007918 */ /* 0x000fe20000000000 */
[----:B----4-:R-:W-:-:S13]  /*0980*/  ISETP.NE.AND P0, PT, R2, 0x4, PT ;  /* 0x000000040200780c */ /* 0x010fda0003f05270 */
[----:B------:R-:W-:Y:S05]  /*0990*/  @P0 BRA `(.L_x_12) ;  /* 0x00000000004c0947 */ /* 0x000fea0003800000 */
[----:B--23--:R-:W2:Y:S01]  /*09a0*/  S2UR UR6, SR_CgaCtaId ;  /* 0x00000000000679c3 */ /* 0x00cea20000008800 */
[----:B------:R-:W-:Y:S01]  /*09b0*/  UMOV UR4, 0x3a0 ;  /* 0x000003a000047882 */ /* 0x000fe20000000000 */
[----:B------:R-:W-:Y:S01]  /*09c0*/  UMOV UR5, 0x400 ;  /* 0x0000040000057882 */ /* 0x000fe20000000000 */
[----:B------:R-:W-:Y:S01]  /*09d0*/  USEL UR4, UR4, 0x320, UP3 ;  /* 0x0000032004047887 */ /* 0x000fe20009800000 */
[----:B------:R-:W-:Y:S01]  /*09e0*/  UMOV UR8, 0x1 ;  /* 0x0000000100087882 */ /* 0x000fe20000000000 */
[----:B------:R-:W-:Y:S01]  /*09f0*/  ELECT P0, URZ, PT ;  /* 0x0000000000ff782f */ /* 0x000fe20003800000 */
[----:B------:R-:W-:-:S04]  /*0a00*/  UIADD3 UR8, UPT, UPT, -UR8, 0x100000, URZ ;  /* 0x0010000008087890 */ /* 0x000fc8000fffe1ff */
[----:B------:R-:W-:Y:S02]  /*0a10*/  USHF.L.U32 UR9, UR8, 0xb, URZ ;  /* 0x0000000b08097899 */ /* 0x000fe400080006ff */
[----:B------:R-:W-:Y:S02]  /*0a20*/  USHF.L.U32 UR8, UR8, 0x1, URZ ;  /* 0x0000000108087899 */ /* 0x000fe400080006ff */
[----:B--2---:R-:W-:Y:S02]  /*0a30*/  ULEA UR6, UR6, UR5, 0x18 ;  /* 0x0000000506067291 */ /* 0x004fe4000f8ec0ff */
[----:B------:R-:W-:-:S04]  /*0a40*/  UIADD3 UR4, UPT, UPT, -UR4, 0x100000, URZ ;  /* 0x0010000004047890 */ /* 0x000fc8000fffe1ff */
[----:B------:R-:W-:Y:S02]  /*0a50*/  USHF.L.U32 UR5, UR4, 0xb, URZ ;  /* 0x0000000b04057899 */ /* 0x000fe400080006ff */
[----:B------:R-:W-:Y:S01]  /*0a60*/  USHF.L.U32 UR4, UR4, 0x1, URZ ;  /* 0x0000000104047899 */ /* 0x000fe200080006ff */
[----:B------:R-:W2:Y:S03]  /*0a70*/  FENCE.VIEW.ASYNC.S ;  /* 0x00000000000073c6 */ /* 0x000ea60000000000 */
[----:B--2---:R4:W2:Y:S08]  /*0a80*/  SYNCS.EXCH.64 URZ, [UR6+0xa0], UR8 ;  /* 0x0000a00806ff75b2 */ /* 0x0048b00008000100 */
[----:B------:R4:W3:Y:S01]  /*0a90*/  SYNCS.EXCH.64 URZ, [UR6+0xb0], UR4 ;  /* 0x0000b00406ff75b2 */ /* 0x0008e20008000100 */
[----:B------:R4:W1:Y:S01]  /*0aa0*/  SYNCS.EXCH.64 URZ, [UR6+0xa8], UR8 ;  /* 0x0000a80806ff75b2 */ /* 0x0008620008000100 */
[----:B------:R4:W1:Y:S02]  /*0ab0*/  SYNCS.EXCH.64 URZ, [UR6+0xb8], UR4 ;  /* 0x0000b80406ff75b2 */ /* 0x0008640008000100 */
[----:B----4-:R-:W-:Y:S01]  /*0ac0*/  NOP ;  /* 0x0000000000007918 */ /* 0x010fe20000000000 */
.L_x_12:
[----:B------:R-:W4:Y:S01]  /*0ad0*/  SHFL.IDX PT, R2, R46, RZ, 0x1f ;  /* 0x00001fff2e027589 */ /* 0x000f2200000e0000 */
[----:B------:R-:W-:Y:S01]  /*0ae0*/  NOP ;  /* 0x0000000000007918 */ /* 0x000fe20000000000 */
[----:B----4-:R-:W-:-:S13]  /*0af0*/  ISETP.NE.AND P0, PT, R2, 0x5, PT ;  /* 0x000000050200780c */ /* 0x010fda0003f05270 */
[----:B------:R-:W-:Y:S05]  /*0b00*/  @P0 BRA `(.L_x_13) ;  /* 0x0000000000580947 */ /* 0x000fea0003800000 */
[----:B--23--:R-:W2:Y:S01]  /*0b10*/  S2UR UR4, SR_CgaCtaId ;  /* 0x00000000000479c3 */ /* 0x00cea20000008800 */
        /* <DEDUP_REMOVED lines=12> */
[----:B--2---:R4:W2:Y:S01]  /*0be0*/  SYNCS.EXCH.64 URZ, [UR4+0xc0], UR8 ;  /* 0x0000c00804ff75b2 */ /* 0x0048a20008000100 */
[----:B------:R4:W3:Y:S01]  /*0bf0*/  SYNCS.EXCH.64 URZ, [UR4+0xe0], UR6 ;  /* 0x0000e00604ff75b2 */ /* 0x0008e20008000100 */
[----:B------:R4:W1:Y:S01]  /*0c00*/  SYNCS.EXCH.64 URZ, [UR4+0xc8], UR8 ;  /* 0x0000c80804ff75b2 */ /* 0x0008620008000100 */
[----:B------:R4:W1:Y:S01]  /*0c10*/  SYNCS.EXCH.64 URZ, [UR4+0xe8], UR6 ;  /* 0x0000e80604ff75b2 */ /* 0x0008620008000100 */
[----:B------:R4:W1:Y:S01]  /*0c20*/  SYNCS.EXCH.64 URZ, [UR4+0xd0], UR8 ;  /* 0x0000d00804ff75b2 */ /* 0x0008620008000100 */
[----:B------:R4:W1:Y:S01]  /*0c30*/  SYNCS.EXCH.64 URZ, [UR4+0xf0], UR6 ;  /* 0x0000f00604ff75b2 */ /* 0x0008620008000100 */
[----:B------:R4:W1:Y:S01]  /*0c40*/  SYNCS.EXCH.64 URZ, [UR4+0xd8], UR8 ;  /* 0x0000d80804ff75b2 */ /* 0x0008620008000100 */
[----:B------:R4:W1:Y:S02]  /*0c50*/  SYNCS.EXCH.64 URZ, [UR4+0xf8], UR6 ;  /* 0x0000f80604ff75b2 */ /* 0x0008640008000100 */
[----:B----4-:R-:W-:Y:S01]  /*0c60*/  NOP ;  /* 0x0000000000007918 */ /* 0x010fe20000000000 */
.L_x_13:
[----:B------:R-:W4:Y:S01]  /*0c70*/  SHFL.IDX PT, R2, R46, RZ, 0x1f ;  /* 0x00001fff2e027589 */ /* 0x000f2200000e0000 */
[----:B------:R-:W1:Y:S01]  /*0c80*/  S2UR UR54, SR_CgaCtaId ;  /* 0x00000000003679c3 */ /* 0x000e620000008800 */
[----:B------:R-:W-:Y:S01]  /*0c90*/  NOP ;  /* 0x0000000000007918 */ /* 0x000fe20000000000 */
[----:B----4-:R-:W-:-:S13]  /*0ca0*/  ISETP.NE.AND P0, PT, R2, 0x3, PT ;  /* 0x000000030200780c */ /* 0x010fda0003f05270 */
[----:B-1----:R-:W-:Y:S05]  /*0cb0*/  @P0 BRA `(.L_x_14) ;  /* 0x0000000000340947 */ /* 0x002fea0003800000 */
[----:B--23--:R-:W-:Y:S01]  /*0cc0*/  UMOV UR4, 0x400 ;  /* 0x0000040000047882 */ /* 0x00cfe20000000000 */
[----:B------:R-:W-:Y:S01]  /*0cd0*/  UMOV UR6, 0x20 ;  /* 0x0000002000067882 */ /* 0x000fe20000000000 */
[----:B------:R-:W-:Y:S02]  /*0ce0*/  ULEA UR4, UR54, UR4, 0x18 ;  /* 0x0000000436047291 */ /* 0x000fe4000f8ec0ff */
[----:B------:R-:W-:-:S04]  /*0cf0*/  UIADD3 UR6, UPT, UPT, -UR6, 0x100000, URZ ;  /* 0x0010000006067890 */ /* 0x000fc8000fffe1ff */
[----:B------:R-:W-:Y:S02]  /*0d00*/  USHF.L.U32 UR7, UR6, 0xb, URZ ;  /* 0x0000000b06077899 */ /* 0x000fe400080006ff */
[----:B------:R-:W-:Y:S01]  /*0d10*/  USHF.L.U32 UR6, UR6, 0x1, URZ ;  /* 0x0000000106067899 */ /* 0x000fe200080006ff */
[----:B------:R-:W-:Y:S01]  /*0d20*/  ELECT P0, URZ, PT ;  /* 0x0000000000ff782f */ /* 0x000fe20003800000 */
[----:B------:R-:W1:Y:S10]  /*0d30*/  FENCE.VIEW.ASYNC.S ;  /* 0x00000000000073c6 */ /* 0x000e740000000000 */
[----:B-1----:R1:W4:Y:S01]  /*0d40*/  SYNCS.EXCH.64 URZ, [UR4+0x100], UR6 ;  /* 0x0001000604ff75b2 */ /* 0x0023220008000100 */
[----:B------:R1:W2:Y:S01]  /*0d50*/  SYNCS.EXCH.64 URZ, [UR4+0x110], UR6 ;  /* 0x0001100604ff75b2 */ /* 0x0002a20008000100 */
[----:B------:R1:W3:Y:S01]  /*0d60*/  SYNCS.EXCH.64 URZ, [UR4+0x108], UR6 ;  /* 0x0001080604ff75b2 */ /* 0x0002e20008000100 */
[----:B------:R1:W1:Y:S01]  /*0d70*/  SYNCS.EXCH.64 URZ, [UR4+0x118], UR6 ;  /* 0x0001180604ff75b2 */ /* 0x0002620008000100 */
[----:B------:R-:W-:Y:S01]  /*0d80*/  NOP ;  /* 0x0000000000007918 */ /* 0x000fe20000000000 */
.L_x_14:
[----:B-123--:R-:W1:Y:S01]  /*0d90*/  LDCU UR4, c[0x0][0x36c] ;  /* 0x00006d80ff0477ac */ /* 0x00ee620008000800 */
[----:B------:R-:W-:Y:S01]  /*0da0*/  ISETP.NE.OR P4, PT, R0, 0x2, !P4 ;  /* 0x000000020000780c */ /* 0x000fe20006785670 */
[----:B------:R-:W-:Y:S01]  /*0db0*/  NOP ;  /* 0x0000000000007918 */ /* 0x000fe20000000000 */
[----:B------:R-:W-:Y:S01]  /*0dc0*/  LOP3.LUT R0, R55, 0x1f, RZ, 0xc0, !PT ;  /* 0x0000001f37007812 */ /* 0x000fe200078ec0ff */
[----:B------:R-:W-:Y:S02]  /*0dd0*/  UISETP.NE.AND UP4, UPT, UR22, URZ, UPT ;  /* 0x000000ff1600728c */ /* 0x000fe4000bf85270 */
[----:B-1----:R-:W-:-:S09]  /*0de0*/  UISETP.EQ.U32.AND UP5, UPT, UR4, 0x1, UPT ;  /* 0x000000010400788c */ /* 0x002fd2000bfa2070 */
[----:B------:R-:W-:Y:S05]  /*0df0*/  BRA.U !UP5, `(.L_x_15) ;  /* 0x000000010d087547 */ /* 0x000fea000b800000 */
[----:B----4-:R-:W-:Y:S01]  /*0e00*/  UCGABAR_ARV ;  /* 0x00000000000079c7 */ /* 0x010fe20008000000 */
[----:B------:R-:W-:Y:S05]  /*0e10*/  BRA `(.L_x_16) ;  /* 0x0000000000047947 */ /* 0x000fea0003800000 */
.L_x_15:
[----:B----4-:R-:W-:Y:S01]  /*0e20*/  NOP ;  /* 0x0000000000007918 */ /* 0x010fe20000000000 */
.L_x_16:
[----:B------:R-:W1:Y:S01]  /*0e30*/  S2UR UR25, SR_CTAID.X ;  /* 0x00000000001979c3 */ /* 0x000e620000002500 */
[----:B------:R-:W-:-:S05]  /*0e40*/  CS2R.32 R48, SR_CgaSize ;  /* 0x0000000000307805 */ /* 0x000fca0000008a00 */
[----:B------:R-:W-:-:S05]  /*0e50*/  IMAD R48, R48, -0xa0, RZ ;  /* 0xffffff6030307824 */ /* 0x000fca00078e02ff */
[----:B------:R-:W-:-:S14]  /*0e60*/  R2UR UR5, R48 ;  /* 0x00000000300572ca */ /* 0x000fdc00000e0000 */
[----:B------:R-:W2:Y:S01]  /*0e70*/  LDCU UR5, c[0x0][UR5+0x2b0] ;  /* 0x00005600050577ac */ /* 0x000ea20008000800 */
[----:B------:R-:W-:-:S05]  /*0e80*/  CS2R.32 R48, SR_CgaSize ;  /* 0x0000000000307805 */ /* 0x000fca0000008a00 */
[----:B------:R-:W-:-:S05]  /*0e90*/  IMAD R48, R48, -0xa0, RZ ;  /* 0xffffff6030307824 */ /* 0x000fca00078e02ff */
[----:B------:R-:W-:-:S14]  /*0ea0*/  R2UR UR4, R48 ;  /* 0x00000000300472ca */ /* 0x000fdc00000e0000 */
[----:B------:R-:W3:Y:S01]  /*0eb0*/  LDCU UR4, c[0x0][UR4+0x2b4] ;  /* 0x00005680040477ac */ /* 0x000ee20008000800 */
[----:B------:R-:W4:Y:S01]  /*0ec0*/  S2UR UR26, SR_CTAID.Y ;  /* 0x00000000001a79c3 */ /* 0x000f220000002600 */
[----:B------:R-:W-:-:S05]  /*0ed0*/  CS2R.32 R48, SR_CgaSize ;  /* 0x0000000000307805 */ /* 0x000fca0000008a00 */
[----:B------:R-:W-:-:S05]  /*0ee0*/  IMAD R48, R48, -0xa0, RZ ;  /* 0xffffff6030307824 */ /* 0x000fca00078e02ff */
[----:B------:R-:W-:-:S14]  /*0ef0*/  R2UR UR7, R48 ;  /* 0x00000000300772ca */ /* 0x000fdc00000e0000 */
[----:B------:R-:W3:Y:S01]  /*0f00*/  LDCU UR7, c[0x0][UR7+0x2a0] ;  /* 0x00005400070777ac */ /* 0x000ee20008000800 */
[----:B------:R-:W-:-:S05]  /*0f10*/  CS2R.32 R48, SR_CgaSize ;  /* 0x0000000000307805 */ /* 0x000fca0000008a00 */
[----:B------:R-:W-:-:S05]  /*0f20*/  IMAD R48, R48, -0xa0, RZ ;  /* 0xffffff6030307824 */ /* 0x000fca00078e02ff */
[----:B------:R-:W-:-:S14]  /*0f30*/  R2UR UR8, R48 ;  /* 0x00000000300872ca */ /* 0x000fdc00000e0000 */
[----:B------:R-:W3:Y:S01]  /*0f40*/  LDCU UR8, c[0x0][UR8+0x2a4] ;  /* 0x00005480080877ac */ /* 0x000ee20008000800 */
[----:B------:R-:W-:Y:S02]  /*0f50*/  ULOP3.LUT UR53, UR54, 0x1, URZ, 0xc0, !UPT ;  /* 0x0000000136357892 */ /* 0x000fe4000f8ec0ff */
[----:B------:R-:W-:Y:S02]  /*0f60*/  USHF.R.U32.HI UR24, URZ, 0x1, UR54 ;  /* 0x00000001ff187899 */ /* 0x000fe40008011636 */
[----:B------:R-:W-:Y:S02]  /*0f70*/  UISETP.GT.U32.AND UP1, UPT, UR53, 0xffff, UPT ;  /* 0x0000ffff3500788c */ /* 0x000fe4000bf24070 */
[----:B------:R-:W-:Y:S01]  /*0f80*/  USHF.L.U32 UR39, UR54, 0xa, URZ ;  /* 0x0000000a36277899 */ /* 0x000fe200080006ff */
[----:B-1----:R-:W-:Y:S01]  /*0f90*/  I2FP.F32.U32 R3, UR25 ;  /* 0x0000001900037c45 */ /* 0x002fe20008201000 */
[----:B------:R-:W1:Y:S04]  /*0fa0*/  LDCU UR23, c[0x0][0xb24] ;  /* 0x00016480ff1777ac */ /* 0x000e680008000800 */
[----:B--2---:R-:W-:Y:S01]  /*0fb0*/  FMUL R3, R3, UR5 ;  /* 0x0000000503037c20 */ /* 0x004fe20008400000 */
[----:B------:R-:W2:Y:S01]  /*0fc0*/  LDCU UR42, c[0x0][0xb24] ;  /* 0x00016480ff2a77ac */ /* 0x000ea20008000800 */
[----:B----4-:R-:W-:Y:S01]  /*0fd0*/  I2FP.F32.U32 R2, UR26 ;  /* 0x0000001a00027c45 */ /* 0x010fe20008201000 */
[----:B------:R-:W4:Y:S03]  /*0fe0*/  LDCU UR28, c[0x0][0xb30] ;  /* 0x00016600ff1c77ac */ /* 0x000f260008000800 */
[----:B------:R-:W1:Y:S01]  /*0ff0*/  F2I.U32.TRUNC.NTZ R3, R3 ;  /* 0x0000000300037305 */ /* 0x000e62000020f000 */
[----:B---3--:R-:W-:Y:S01]  /*1000*/  FMUL R2, R2, UR4 ;  /* 0x0000000402027c20 */ /* 0x008fe20008400000 */
[----:B------:R-:W-:-:S02]  /*1010*/  ULOP3.LUT UR4, UR54, 0x2, URZ, 0xc0, !UPT ;  /* 0x0000000236047892 */ /* 0x000fc4000f8ec0ff */
[----:B------:R-:W-:Y:S02]  /*1020*/  USHF.L.U32 UR38, UR54, 0xb, URZ ;  /* 0x0000000b36267899 */ /* 0x000fe400080006ff */
[----:B------:R-:W-:Y:S02]  /*1030*/  UISETP.GT.U32.AND UP0, UPT, UR4, 0xffff, UPT ;  /* 0x0000ffff0400788c */ /* 0x000fe4000bf04070 */
[----:B------:R-:W3:Y:S01]  /*1040*/  F2I.U32.TRUNC.NTZ R2, R2 ;  /* 0x0000000200027305 */ /* 0x000ee2000020f000 */
[----:B------:R-:W-:Y:S01]  /*1050*/  UMOV UR32, 0x5 ;  /* 0x0000000500207882 */ /* 0x000fe20000000000 */
[----:B------:R-:W-:Y:S02]  /*1060*/  USEL UR30, UR53, 0xffff, !UP1 ;  /* 0x0000ffff351e7887 */ /* 0x000fe4000c800000 */
[----:B------:R-:W-:Y:S01]  /*1070*/  USEL UR29, UR4, 0xffff, !UP0 ;  /* 0x0000ffff041d7887 */ /* 0x000fe2000c000000 */
[----:B-1----:R-:W-:Y:S02]  /*1080*/  R2UR UR5, R3 ;  /* 0x00000000030572ca */ /* 0x002fe400000e0000 */
[----:B---3--:R-:W-:-:S02]  /*1090*/  R2UR UR6, R2 ;  /* 0x00000000020672ca */ /* 0x008fc400000e0000 */
[----:B------:R-:W-:-:S09]  /*10a0*/  PRMT R2, RZ, 0x7610, R2 ;  /* 0x00007610ff027816 */ /* 0x000fd20000000002 */
[----:B------:R-:W-:-:S04]  /*10b0*/  UIADD3 UR5, UPT, UPT, -UR5, URZ, URZ ;  /* 0x000000ff05057290 */ /* 0x000fc8000fffe1ff */
[----:B------:R-:W-:Y:S02]  /*10c0*/  UIMAD UR5, UR7, UR5, UR25 ;  /* 0x00000005070572a4 */ /* 0x000fe4000f8e0219 */
[----:B------:R-:W-:-:S04]  /*10d0*/  UIADD3 UR4, UPT, UPT, -UR6, URZ, URZ ;  /* 0x000000ff06047290 */ /* 0x000fc8000fffe1ff */
[----:B------:R-:W-:Y:S01]  /*10e0*/  IMAD.U32 R48, RZ, RZ, UR5 ;  /* 0x00000005ff307e24 */ /* 0x000fe2000f8e00ff */
[----:B------:R-:W-:-:S06]  /*10f0*/  UIMAD UR4, UR8, UR4, UR26 ;  /* 0x00000004080472a4 */ /* 0x000fcc000f8e021a */
[----:B------:R-:W-:Y:S01]  /*1100*/  IMAD.U32 R47, RZ, RZ, UR4 ;  /* 0x00000004ff2f7e24 */ /* 0x000fe2000f8e00ff */
[----:B--2-4-:R-:W-:Y:S06]  /*1110*/  BRA.U UP4, `(.L_x_17) ;  /* 0x0000000104447547 */ /* 0x014fec000b800000 */
[----:B------:R-:W-:Y:S02]  /*1120*/  R2UR UR4, R47 ;  /* 0x000000002f0472ca */ /* 0x000fe400000e0000 */
[----:B------:R-:W-:-:S11]  /*1130*/  R2UR UR6, R48 ;  /* 0x00000000300672ca */ /* 0x000fd600000e0000 */
[----:B------:R-:W-:Y:S02]  /*1140*/  UISETP.NE.AND UP0, UPT, UR4, URZ, UPT ;  /* 0x000000ff0400728c */ /* 0x000fe4000bf05270 */
[----:B------:R-:W-:Y:S02]  /*1150*/  UISETP.NE.AND UP1, UPT, UR4, 0x1, UPT ;  /* 0x000000010400788c */ /* 0x000fe4000bf25270 */
[----:B------:R-:W-:Y:S02]  /*1160*/  UISETP.NE.AND UP2, UPT, UR6, URZ, UP0 ;  /* 0x000000ff0600728c */ /* 0x000fe40008745270 */
[----:B------:R-:W-:Y:S02]  /*1170*/  USEL UR4, URZ, 0x2, UP0 ;  /* 0x00000002ff047887 */ /* 0x000fe40008000000 */
[----:B------:R-:W-:Y:S02]  /*1180*/  USEL UR8, URZ, 0x1, UP2 ;  /* 0x00000001ff087887 */ /* 0x000fe40009000000 */
[----:B------:R-:W-:-:S02]  /*1190*/  UISETP.NE.AND UP2, UPT, UR6, URZ, UPT ;  /* 0x000000ff0600728c */ /* 0x000fc4000bf45270 */
[----:B------:R-:W-:Y:S02]  /*11a0*/  USEL UR5, URZ, 0x4, UP1 ;  /* 0x00000004ff057887 */ /* 0x000fe40008800000 */
[----:B------:R-:W-:Y:S02]  /*11b0*/  UISETP.NE.AND UP0, UPT, UR6, 0x1, UPT ;  /* 0x000000010600788c */ /* 0x000fe4000bf05270 */
[----:B------:R-:W-:Y:S02]  /*11c0*/  USEL UR6, URZ, 0x8, UP1 ;  /* 0x00000008ff067887 */ /* 0x000fe40008800000 */
[----:B------:R-:W-:Y:S02]  /*11d0*/  USEL UR7, UR5, 0x4, UP2 ;  /* 0x0000000405077887 */ /* 0x000fe40009000000 */
[----:B------:R-:W-:Y:S02]  /*11e0*/  USEL UR4, UR4, 0x2, UP0 ;  /* 0x0000000204047887 */ /* 0x000fe40008000000 */
[----:B------:R-:W-:-:S02]  /*11f0*/  USEL UR5, UR6, 0x8, UP0 ;  /* 0x0000000806057887 */ /* 0x000fc40008000000 */
[----:B------:R-:W-:-:S04]  /*1200*/  UIADD3 UR4, UPT, UPT, UR4, UR7, UR8 ;  /* 0x0000000704047290 */ /* 0x000fc8000fffe008 */
[----:B------:R-:W-:-:S06]  /*1210*/  UIADD3 UR4, UPT, UPT, UR4, UR5, URZ ;  /* 0x0000000504047290 */ /* 0x000fcc000fffe0ff */
[----:B------:R-:W-:-:S07]  /*1220*/  IMAD.U32 R2, RZ, RZ, UR4 ;  /* 0x00000004ff027e24 */ /* 0x000fce000f8e00ff */
.L_x_17:
[----:B------:R-:W1:Y:S01]  /*1230*/  S2UR UR36, SR_CTAID.Z ;  /* 0x00000000002479c3 */ /* 0x000e620000002700 */
[----:B------:R-:W-:Y:S01]  /*1240*/  UISETP.GE.AND UP0, UPT, UR23, 0x1, UPT ;  /* 0x000000011700788c */ /* 0x000fe2000bf06270 */
[----:B------:R-:W-:-:S08]  /*1250*/  UMOV UR31, 0x3 ;  /* 0x00000003001f7882 */ /* 0x000fd00000000000 */
[----:B------:R-:W-:Y:S05]  /*1260*/  BRA.U !UP0, `(.L_x_18) ;  /* 0x0000000108d47547 */ /* 0x000fea000b800000 */
[----:B------:R-:W2:Y:S01]  /*1270*/  LDCU.128 UR12, c[0x0][0xb10] ;  /* 0x00016200ff0c77ac */ /* 0x000ea20008000c00 */
[----:B------:R-:W3:Y:S01]  /*1280*/  LDCU UR6, c[0x0][0x370] ;  /* 0x00006e00ff0677ac */ /* 0x000ee20008000800 */
[----:B------:R-:W4:Y:S01]  /*1290*/  LDCU UR5, c[0x0][0x374] ;  /* 0x00006e80ff0577ac */ /* 0x000f220008000800 */
[----:B------:R-:W1:Y:S01]  /*12a0*/  LDCU UR27, c[0x0][0xb0c] ;  /* 0x00016180ff1b77ac */ /* 0x000e620008000800 */
[----:B------:R-:W1:Y:S01]  /*12b0*/  LDCU UR4, c[0x0][0xb20] ;  /* 0x00016400ff0477ac */ /* 0x000e620008000800 */
[----:B------:R-:W1:Y:S01]  /*12c0*/  LDCU.64 UR8, c[0x0][0xb28] ;  /* 0x00016500ff0877ac */ /* 0x000e620008000a00 */
[----:B--2---:R-:W-:Y:S02]  /*12d0*/  UISETP.NE.AND UP0, UPT, UR14, 0x1, UPT ;  /* 0x000000010e00788c */ /* 0x004fe4000bf05270 */
[----:B----4-:R-:W-:Y:S02]  /*12e0*/  UIMAD.WIDE.U32 UR10, UR5, UR15, URZ ;  /* 0x0000000f050a72a5 */ /* 0x010fe4000f8e00ff */
[----:B---3--:R-:W-:-:S02]  /*12f0*/  UIMAD.WIDE.U32 UR18, UR6, UR12, URZ ;  /* 0x0000000c061272a5 */ /* 0x008fc4000f8e00ff */
[----:B-1----:R-:W-:Y:S02]  /*1300*/  UISETP.NE.AND UP1, UPT, UR27, 0x1, UPT ;  /* 0x000000011b00788c */ /* 0x002fe4000bf25270 */
[----:B------:R-:W-:Y:S01]  /*1310*/  UISETP.NE.AND UP2, UPT, UR23, 0x1, UPT ;  /* 0x000000011700788c */ /* 0x000fe2000bf45270 */
[----:B------:R-:W-:Y:S02]  /*1320*/  UMOV UR10, UR11 ;  /* 0x0000000b000a7c82 */ /* 0x000fe40008000000 */
[----:B------:R-:W-:Y:S01]  /*1330*/  UMOV UR18, UR19 ;  /* 0x0000001300127c82 */ /* 0x000fe20008000000 */
[----:B------:R-:W-:Y:S02]  /*1340*/  @UP0 USHF.R.U32.HI UR5, URZ, UR4, UR10 ;  /* 0x00000004ff050299 */ /* 0x000fe4000801160a */
[----:B------:R-:W-:Y:S02]  /*1350*/  UIMAD.WIDE.U32 UR20, UR26, UR15, URZ ;  /* 0x0000000f1a1472a5 */ /* 0x000fe4000f8e00ff */
[----:B------:R-:W-:-:S02]  /*1360*/  UIMAD.WIDE.U32 UR10, UR5, UR8, URZ ;  /* 0x00000008050a72a5 */ /* 0x000fc4000f8e00ff */
[----:B------:R-:W-:Y:S02]  /*1370*/  @UP1 USHF.R.U32.HI UR6, URZ, UR13, UR18 ;  /* 0x0000000dff061299 */ /* 0x000fe40008011612 */
[----:B------:R-:W-:Y:S02]  /*1380*/  UIMAD.WIDE.U32 UR16, UR25, UR12, URZ ;  /* 0x0000000c191072a5 */ /* 0x000fe4000f8e00ff */
[----:B------:R-:W-:Y:S01]  /*1390*/  UIMAD.WIDE.U32 UR18, UR6, UR8, URZ ;  /* 0x00000008061272a5 */ /* 0x000fe2000f8e00ff */
[----:B------:R-:W-:Y:S01]  /*13a0*/  UMOV UR20, UR21 ;  /* 0x0000001500147c82 */ /* 0x000fe20008000000 */
[----:B------:R-:W-:Y:S01]  /*13b0*/  UMOV UR10, UR11 ;  /* 0x0000000b000a7c82 */ /* 0x000fe20008000000 */
[----:B------:R-:W-:Y:S02]  /*13c0*/  USHF.R.U32.HI UR20, URZ, UR4, UR20 ;  /* 0x00000004ff147299 */ /* 0x000fe40008011614 */
[----:B------:R-:W-:Y:S02]  /*13d0*/  @UP2 USHF.R.U32.HI UR5, URZ, UR9, UR10 ;  /* 0x00000009ff052299 */ /* 0x000fe4000801160a */
[----:B------:R-:W-:Y:S01]  /*13e0*/  UMOV UR7, UR19 ;  /* 0x0000001300077c82 */ /* 0x000fe20008000000 */
[----:B------:R-:W-:Y:S01]  /*13f0*/  UMOV UR16, UR17 ;  /* 0x0000001100107c82 */ /* 0x000fe20008000000 */
[----:B------:R-:W-:-:S02]  /*1400*/  @UP2 USHF.R.U32.HI UR6, URZ, UR9, UR7 ;  /* 0x00000009ff062299 */ /* 0x000fc40008011607 */
[----:B------:R-:W-:Y:S02]  /*1410*/  USHF.R.U32.HI UR13, URZ, UR13, UR16 ;  /* 0x0000000dff0d7299 */ /* 0x000fe40008011610 */
[----:B------:R-:W-:Y:S02]  /*1420*/  USEL UR4, UR26, UR20, !UP0 ;  /* 0x000000141a047287 */ /* 0x000fe4000c000000 */
[----:B------:R-:W-:Y:S02]  /*1430*/  UIMAD UR7, UR5, UR23, URZ ;  /* 0x00000017050772a4 */ /* 0x000fe4000f8e02ff */
[----:B------:R-:W-:Y:S02]  /*1440*/  USEL UR5, UR25, UR13, !UP1 ;  /* 0x0000000d19057287 */ /* 0x000fe4000c800000 */
[----:B------:R-:W-:Y:S02]  /*1450*/  UIMAD UR12, UR6, UR23, URZ ;  /* 0x00000017060c72a4 */ /* 0x000fe4000f8e02ff */
[----:B------:R-:W-:-:S02]  /*1460*/  UISETP.GE.AND UP0, UPT, UR4, UR7, UPT ;  /* 0x000000070400728c */ /* 0x000fc4000bf06270 */
[----:B------:R-:W-:Y:S02]  /*1470*/  UIMAD.WIDE.U32 UR10, UR4, UR8, URZ ;  /* 0x00000008040a72a5 */ /* 0x000fe4000f8e00ff */
[----:B------:R-:W-:Y:S02]  /*1480*/  UISETP.GE.OR UP0, UPT, UR5, UR12, UP0 ;  /* 0x0000000c0500728c */ /* 0x000fe40008706670 */
[----:B------:R-:W-:Y:S02]  /*1490*/  UIMAD.WIDE.U32 UR12, UR5, UR8, URZ ;  /* 0x00000008050c72a5 */ /* 0x000fe4000f8e00ff */
[----:B------:R-:W-:Y:S01]  /*14a0*/  UIADD3 UR10, UPT, UPT, -UR4, URZ, URZ ;  /* 0x000000ff040a7290 */ /* 0x000fe2000fffe1ff */
[----:B------:R-:W-:Y:S01]  /*14b0*/  UMOV UR8, UR11 ;  /* 0x0000000b00087c82 */ /* 0x000fe20008000000 */
[----:B------:R-:W-:Y:S02]  /*14c0*/  UIADD3 UR11, UPT, UPT, -UR5, URZ, URZ ;  /* 0x000000ff050b7290 */ /* 0x000fe4000fffe1ff */
[----:B------:R-:W-:-:S03]  /*14d0*/  USHF.R.U32.HI UR8, URZ, UR9, UR8 ;  /* 0x00000009ff087299 */ /* 0x000fc60008011608 */
[----:B------:R-:W-:Y:S01]  /*14e0*/  @!UP0 UMOV UR7, UR13 ;  /* 0x0000000d00078c82 */ /* 0x000fe20008000000 */
[----:B------:R-:W-:Y:S02]  /*14f0*/  UIMAD UR26, UR14, UR10, UR26 ;  /* 0x0000000a0e1a72a4 */ /* 0x000fe4000f8e021a */
[----:B------:R-:W-:Y:S02]  /*1500*/  USEL UR8, UR4, UR8, !UP2 ;  /* 0x0000000804087287 */ /* 0x000fe4000d000000 */
[----:B------:R-:W-:Y:S02]  /*1510*/  @!UP0 USHF.R.U32.HI UR7, URZ, UR9, UR7 ;  /* 0x00000009ff078299 */ /* 0x000fe40008011607 */
[----:B------:R-:W-:Y:S02]  /*1520*/  UIADD3 UR9, UPT, UPT, -UR8, URZ, URZ ;  /* 0x000000ff08097290 */ /* 0x000fe4000fffe1ff */
[----:B------:R-:W-:Y:S02]  /*1530*/  @!UP0 USEL UR7, UR5, UR7, !UP2 ;  /* 0x0000000705078287 */ /* 0x000fe4000d000000 */
[----:B------:R-:W-:-:S02]  /*1540*/  UIMAD UR9, UR23, UR9, UR4 ;  /* 0x00000009170972a4 */ /* 0x000fc4000f8e0204 */
[----:B------:R-:W-:Y:S02]  /*1550*/  @!UP0 UIADD3 UR8, UPT, UPT, UR8, -UR7, URZ ;  /* 0x8000000708088290 */ /* 0x000fe4000fffe0ff */
[----:B------:R-:W-:Y:S02]  /*1560*/  @!UP0 UIMAD UR6, UR9, UR6, UR7 ;  /* 0x00000006090682a4 */ /* 0x000fe4000f8e0207 */
[----:B------:R-:W-:Y:S02]  /*1570*/  @!UP0 UIMAD UR4, UR8, UR23, UR5 ;  /* 0x00000017080482a4 */ /* 0x000fe4000f8e0205 */
[----:B------:R-:W-:Y:S02]  /*1580*/  UIMAD UR25, UR27, UR11, UR25 ;  /* 0x0000000b1b1972a4 */ /* 0x000fe4000f8e0219 */
[----:B------:R-:W-:Y:S01]  /*1590*/  UIMAD UR26, UR4, UR14, UR26 ;  /* 0x0000000e041a72a4 */ /* 0x000fe2000f8e021a */
[----:B------:R-:W-:Y:S02]  /*15a0*/  @!UP0 UMOV UR5, UR6 ;  /* 0x0000000600058c82 */ /* 0x000fe40008000000 */
[----:B------:R-:W-:-:S12]  /*15b0*/  UIMAD UR25, UR5, UR27, UR25 ;  /* 0x0000001b051972a4 */ /* 0x000fd8000f8e0219 */
.L_x_18:
[----:B------:R-:W-:Y:S02]  /*15c0*/  UISETP.NE.AND UP1, UPT, UR28, 0x1, UPT ;  /* 0x000000011c00788c */ /* 0x000fe4000bf25270 */
[----:B------:R-:W-:Y:S02]  /*15d0*/  ULOP3.LUT UR30, UR30, 0xffff, URZ, 0xc0, !UPT ;  /* 0x0000ffff1e1e7892 */ /* 0x000fe4000f8ec0ff */
[----:B------:R-:W-:Y:S02]  /*15e0*/  ULOP3.LUT UR29, UR29, 0xffff, URZ, 0xc0, !UPT ;  /* 0x0000ffff1d1d7892 */ /* 0x000fe4000f8ec0ff */
[----:B------:R-:W-:Y:S02]  /*15f0*/  UISETP.NE.AND UP0, UPT, UR22, 0x2, UPT ;  /* 0x000000021600788c */ /* 0x000fe4000bf05270 */
[----:B------:R-:W-:Y:S02]  /*1600*/  ULOP3.LUT UR39, UR39, 0x800, URZ, 0xc0, !UPT ;  /* 0x0000080027277892 */ /* 0x000fe4000f8ec0ff */
[----:B------:R-:W-:-:S02]  /*1610*/  ULOP3.LUT UR38, UR38, 0x800, URZ, 0xc0, !UPT ;  /* 0x0000080026267892 */ /* 0x000fc4000f8ec0ff */
[----:B------:R-:W-:Y:S02]  /*1620*/  USHF.L.U32 UR30, UR32, UR30, URZ ;  /* 0x0000001e201e7299 */ /* 0x000fe400080006ff */
[----:B------:R-:W-:Y:S01]  /*1630*/  USHF.L.U32 UR29, UR31, UR29, URZ ;  /* 0x0000001d1f1d7299 */ /* 0x000fe200080006ff */
[----:B------:R-:W-:Y:S11]  /*1640*/  BRA.U UP1, `(.L_x_19) ;  /* 0x0000000101447547 */ /* 0x000ff6000b800000 */
[----:B------:R-:W2:Y:S01]  /*1650*/  LDCU.128 UR8, c[0x0][0xb10] ;  /* 0x00016200ff0877ac */ /* 0x000ea20008000c00 */
[----:B------:R-:W3:Y:S01]  /*1660*/  LDCU UR12, c[0x0][0xb0c] ;  /* 0x00016180ff0c77ac */ /* 0x000ee20008000800 */
[----:B------:R-:W4:Y:S01]  /*1670*/  LDCU UR13, c[0x0][0xb20] ;  /* 0x00016400ff0d77ac */ /* 0x000f220008000800 */
[----:B--2---:R-:W-:Y:S02]  /*1680*/  UIMAD.WIDE.U32 UR6, UR25, UR8, URZ ;  /* 0x00000008190672a5 */ /* 0x004fe4000f8e00ff */
[----:B------:R-:W-:Y:S02]  /*1690*/  UIMAD.WIDE.U32 UR4, UR26, UR11, URZ ;  /* 0x0000000b1a0472a5 */ /* 0x000fe4000f8e00ff */
[----:B---3--:R-:W-:Y:S02]  /*16a0*/  UISETP.NE.AND UP2, UPT, UR12, 0x1, UPT ;  /* 0x000000010c00788c */ /* 0x008fe4000bf45270 */
[----:B------:R-:W-:Y:S01]  /*16b0*/  UISETP.NE.AND UP1, UPT, UR10, 0x1, UPT ;  /* 0x000000010a00788c */ /* 0x000fe2000bf25270 */
[----:B------:R-:W-:-:S02]  /*16c0*/  UMOV UR6, UR7 ;  /* 0x0000000700067c82 */ /* 0x000fc40008000000 */
[----:B------:R-:W-:Y:S01]  /*16d0*/  UMOV UR4, UR5 ;  /* 0x0000000500047c82 */ /* 0x000fe20008000000 */
[----:B------:R-:W-:Y:S02]  /*16e0*/  USHF.R.U32.HI UR9, URZ, UR9, UR6 ;  /* 0x00000009ff097299 */ /* 0x000fe40008011606 */
[----:B----4-:R-:W-:Y:S02]  /*16f0*/  USHF.R.U32.HI UR4, URZ, UR13, UR4 ;  /* 0x0000000dff047299 */ /* 0x010fe40008011604 */
[----:B------:R-:W-:Y:S02]  /*1700*/  USEL UR5, UR25, UR9, !UP2 ;  /* 0x0000000919057287 */ /* 0x000fe4000d000000 */
[----:B------:R-:W-:-:S04]  /*1710*/  USEL UR4, UR26, UR4, !UP1 ;  /* 0x000000041a047287 */ /* 0x000fc8000c800000 */
[----:B------:R-:W-:Y:S02]  /*1720*/  UIADD3 UR6, UPT, UPT, UR5, -UR4, URZ ;  /* 0x8000000405067290 */ /* 0x000fe4000fffe0ff */
[----:B------:R-:W-:Y:S02]  /*1730*/  UIADD3 UR4, UPT, UPT, -UR5, UR4, URZ ;  /* 0x0000000405047290 */ /* 0x000fe4000fffe1ff */
[----:B------:R-:W-:Y:S02]  /*1740*/  UIMAD UR26, UR6, UR10, UR26 ;  /* 0x0000000a061a72a4 */ /* 0x000fe4000f8e021a */
[----:B------:R-:W-:-:S12]  /*1750*/  UIMAD UR25, UR4, UR12, UR25 ;  /* 0x0000000c041972a4 */ /* 0x000fd8000f8e0219 */
.L_x_19:
[----:B------:R-:W-:Y:S05]  /*1760*/  BRA.U !UP5, `(.L_x_20) ;  /* 0x000000010d0c7547 */ /* 0x000fea000b800000 */
[----:B------:R-:W-:Y:S01]  /*1770*/  UCGABAR_WAIT ;  /* 0x0000000000007dc7 */ /* 0x000fe20008000000 */
[----:B------:R-:W-:Y:S01]  /*1780*/  CCTL.IVALL ;  /* 0x00000000ff00798f */ /* 0x000fe20002000000 */
[----:B------:R-:W-:Y:S05]  /*1790*/  BRA `(.L_x_21) ;  /* 0x0000000000047947 */ /* 0x000fea0003800000 */
.L_x_20:
[----:B------:R-:W-:Y:S06]  /*17a0*/  BAR.SYNC.DEFER_BLOCKING 0x0 ;  /* 0x0000000000007b1d */ /* 0x000fec0000010000 */
.L_x_21:
[----:B------:R-:W-:Y:S05]  /*17b0*/  BRA.U UP0, `(.L_x_22) ;  /* 0x0000001500b47547 */ /* 0x000fea000b800000 */
[----:B------:R-:W2:Y:S01]  /*17c0*/  LDCU UR6, c[0x0][0x38c] ;  /* 0x00007180ff0677ac */ /* 0x000ea20008000800 */
[----:B------:R-:W-:Y:S01]  /*17d0*/  PLOP3.LUT P2, PT, PT, PT, UP3, 0x80, 0x8 ;  /* 0x000000000008781c */ /* 0x000fe20003f4f038 */
[----:B------:R-:W-:Y:S01]  /*17e0*/  IMAD.MOV.U32 R12, RZ, RZ, 0x1 ;  /* 0x00000001ff0c7424 */ /* 0x000fe200078e00ff */
[----:B------:R-:W-:Y:S01]  /*17f0*/  ISETP.EQ.OR P3, PT, R0, RZ, P4 ;  /* 0x000000ff0000720c */ /* 0x000fe20002762670 */
[----:B------:R-:W-:Y:S01]  /*1800*/  UISETP.NE.AND UP1, UPT, UR22, URZ, UPT ;  /* 0x000000ff1600728c */ /* 0x000fe2000bf25270 */
[----:B------:R-:W-:Y:S02]  /*1810*/  PLOP3.LUT P2, PT, P2, PT, PT, 0x8, 0x80 ;  /* 0x000000000080781c */ /* 0x000fe4000174e170 */
[----:B------:R-:W-:Y:S01]  /*1820*/  CS2R R10, SRZ ;  /* 0x00000000000a7805 */ /* 0x000fe2000001ff00 */
[----:B------:R-:W-:Y:S01]  /*1830*/  IMAD.MOV.U32 R9, RZ, RZ, RZ ;  /* 0x000000ffff097224 */ /* 0x000fe200078e00ff */
[----:B------:R-:W3:Y:S01]  /*1840*/  LDCU UR48, c[0x0][0x370] ;  /* 0x00006e00ff3077ac */ /* 0x000ee20008000800 */
[----:B------:R-:W-:Y:S01]  /*1850*/  IMAD.MOV.U32 R8, RZ, RZ, 0x1 ;  /* 0x00000001ff087424 */ /* 0x000fe200078e00ff */
[----:B------:R-:W4:Y:S01]  /*1860*/  LDCU.64 UR44, c[0x0][0x348] ;  /* 0x00006900ff2c77ac */ /* 0x000f220008000a00 */
[----:B------:R-:W1:Y:S01]  /*1870*/  LDCU UR47, c[0x0][0x374] ;  /* 0x00006e80ff2f77ac */ /* 0x000e620008000800 */
[----:B--2---:R-:W-:-:S02]  /*1880*/  UIADD3 UR5, UPT, UPT, UR6, 0x7f, URZ ;  /* 0x0000007f06057890 */ /* 0x004fc4000fffe0ff */
[----:B------:R-:W-:Y:S02]  /*1890*/  UIADD3 UR55, UPT, UPT, UR6, 0xfe, URZ ;  /* 0x000000fe06377890 */ /* 0x000fe4000fffe0ff */
[----:B------:R-:W-:Y:S02]  /*18a0*/  USHF.R.S32.HI UR4, URZ, 0x1f, UR5 ;  /* 0x0000001fff047899 */ /* 0x000fe40008011405 */
[----:B------:R-:W-:Y:S02]  /*18b0*/  USEL UR37, UR37, 0x2, UP1 ;  /* 0x0000000225257887 */ /* 0x000fe40008800000 */
[----:B------:R-:W-:Y:S02]  /*18c0*/  ULEA.HI UR4, UR4, UR5, URZ, 0x7 ;  /* 0x0000000504047291 */ /* 0x000fe4000f8f38ff */
[----:B------:R-:W-:Y:S02]  /*18d0*/  USHF.L.U32 UR5, UR24, 0x5, URZ ;  /* 0x0000000518057899 */ /* 0x000fe400080006ff */
[----:B------:R-:W-:-:S02]  /*18e0*/  USHF.R.S32.HI UR50, URZ, 0x7, UR4 ;  /* 0x00000007ff327899 */ /* 0x000fc40008011404 */
[----:B------:R-:W-:Y:S02]  /*18f0*/  UIADD3 UR4, UPT, UPT, UR6, -0x1, URZ ;  /* 0xffffffff06047890 */ /* 0x000fe4000fffe0ff */
[----:B------:R-:W-:Y:S02]  /*1900*/  UISETP.LT.U32.AND UP0, UPT, UR50, 0x6, UPT ;  /* 0x000000063200788c */ /* 0x000fe4000bf01070 */
[----:B------:R-:W-:Y:S02]  /*1910*/  UISETP.GE.U32.AND UP2, UPT, UR4, -0xff, UPT ;  /* 0xffffff010400788c */ /* 0x000fe4000bf46070 */
[----:B------:R-:W-:Y:S02]  /*1920*/  USEL UR49, UR50, 0x6, UP0 ;  /* 0x0000000632317887 */ /* 0x000fe40008000000 */
[----:B------:R-:W-:Y:S02]  /*1930*/  ULOP3.LUT UR51, UR5, 0x20, URZ, 0xe2, !UPT ;  /* 0x0000002005337892 */ /* 0x000fe4000f8ee2ff */
[----:B------:R-:W-:-:S02]  /*1940*/  UIADD3 UR31, UPT, UPT, UR49, -0x1, URZ ;  /* 0xffffffff311f7890 */ /* 0x000fc4000fffe0ff */
[----:B------:R-:W-:Y:S01]  /*1950*/  UIADD3 UR52, UPT, UPT, UR50, -UR49, URZ ;  /* 0x8000003132347290 */ /* 0x000fe2000fffe0ff */
[----:B------:R-:W-:Y:S02]  /*1960*/  UMOV UR22, URZ ;  /* 0x000000ff00167c82 */ /* 0x000fe40008000000 */
[----:B------:R-:W-:-:S04]  /*1970*/  @UP2 UIADD3 UR31, UPT, UPT, UR49, URZ, URZ ;  /* 0x000000ff311f2290 */ /* 0x000fc8000fffe0ff */
[----:B-1-34-:R-:W-:-:S12]  /*1980*/  UIADD3 UR31, UPT, UPT, UR31, 0x1, URZ ;  /* 0x000000011f1f7890 */ /* 0x01afd8000fffe0ff */
.L_x_46:
[----:B------:R-:W-:Y:S01]  /*1990*/  UISETP.NE.AND UP0, UPT, UR54, URZ, UPT ;  /* 0x000000ff3600728c */ /* 0x000fe2000bf05270 */
[----:B------:R-:W1:Y:S08]  /*19a0*/  S2UR UR54, SR_CgaCtaId ;  /* 0x00000000003679c3 */ /* 0x000e700000008800 */
[----:B---3--:R-:W-:Y:S05]  /*19b0*/  BRA.U UP0, `(.L_x_23) ;  /* 0x0000000100347547 */ /* 0x008fea000b800000 */
[----:B------:R-:W2:Y:S01]  /*19c0*/  S2R R0, SR_CgaCtaId ;  /* 0x0000000000007919 */ /* 0x000ea20000008800 */
[----:B------:R-:W-:-:S04]  /*19d0*/  MOV R2, 0x400 ;  /* 0x0000040000027802 */ /* 0x000fc80000000f00 */
[----:B--2---:R-:W-:Y:S02]  /*19e0*/  LEA R0, R0, R2, 0x18 ;  /* 0x0000000200007211 */ /* 0x004fe400078ec0ff */
[----:B------:R-:W-:-:S03]  /*19f0*/  SHF.L.U32 R2, R8, 0x1f, RZ ;  /* 0x0000001f08027819 */ /* 0x000fc600000006ff */
[----:B------:R-:W-:-:S04]  /*1a00*/  IMAD R0, R9, 0x8, R0 ;  /* 0x0000000809007824 */ /* 0x000fc800078e0200 */
[----:B------:R-:W2:Y:S02]  /*1a10*/  SYNCS.PHASECHK.TRANS64.TRYWAIT P0, [R0+URZ+0x110], R2 ;  /* 0x00011002000075a7 */ /* 0x000ea400080011ff */
[----:B--2---:R-:W-:Y:S05]  /*1a20*/  @!P0 BRA `(.L_x_24) ;  /* 0x0000006000748947 */ /* 0x004fea0003800000 */
.L_x_128:
[----:B------:R-:W-:Y:S01]  /*1a30*/  VIADD R9, R9, 0x1 ;  /* 0x0000000109097836 */ /* 0x000fe20000000000 */
[----:B------:R2:W-:Y:S04]  /*1a40*/  SYNCS.ARRIVE.TRANS64.A1T0 RZ, [R0+URZ+0x100], RZ ;  /* 0x000100ff00ff79a7 */ /* 0x0005e800081000ff */
[----:B------:R-:W-:-:S04]  /*1a50*/  ISETP.NE.AND P0, PT, R9, 0x2, PT ;  /* 0x000000020900780c */ /* 0x000fc80003f05270 */
[----:B------:R-:W-:Y:S02]  /*1a60*/  SEL R9, R9, RZ, P0 ;  /* 0x000000ff09097207 */ /* 0x000fe40000000000 */
[----:B--2---:R-:W-:-:S04]  /*1a70*/  SEL R0, RZ, 0x1, P0 ;  /* 0x00000001ff007807 */ /* 0x004fc80000000000 */
[----:B------:R-:W-:-:S07]  /*1a80*/  LOP3.LUT R8, R8, R0, RZ, 0x3c, !PT ;  /* 0x0000000008087212 */ /* 0x000fce00078e3cff */
.L_x_23:
[----:B------:R-:W-:Y:S01]  /*1a90*/  UMOV UR21, 0x400 ;  /* 0x0000040000157882 */ /* 0x000fe20000000000 */
[----:B------:R-:W-:Y:S01]  /*1aa0*/  SHF.L.U32 R0, R12, 0x1f, RZ ;  /* 0x0000001f0c007819 */ /* 0x000fe200000006ff */
[----:B-1----:R-:W-:Y:S02]  /*1ab0*/  ULEA UR21, UR54, UR21, 0x18 ;  /* 0x0000001536157291 */ /* 0x002fe4000f8ec0ff */
[----:B------:R-:W-:Y:S02]  /*1ac0*/  UISETP.GE.U32.AND UP0, UPT, UR55, 0xff, UPT ;  /* 0x000000ff3700788c */ /* 0x000fe4000bf06070 */
[----:B------:R-:W-:Y:S02]  /*1ad0*/  ULEA UR4, UR22, UR21, 0x3 ;  /* 0x0000001516047291 */ /* 0x000fe4000f8e18ff */
[----:B------:R-:W-:Y:S02]  /*1ae0*/  ULEA UR19, UR26, UR53, 0x1 ;  /* 0x000000351a137291 */ /* 0x000fe4000f8e08ff */
[----:B------:R-:W-:-:S02]  /*1af0*/  ULEA UR35, UR25, UR51, 0x6 ;  /* 0x0000003319237291 */ /* 0x000fc4000f8e30ff */
[----:B------:R-:W-:Y:S01]  /*1b00*/  USHF.L.U32 UR19, UR19, 0x5, URZ ;  /* 0x0000000513137899 */ /* 0x000fe200080006ff */
[----:B------:R-:W-:Y:S02]  /*1b10*/  UMOV UR7, URZ ;  /* 0x000000ff00077c82 */ /* 0x000fe40008000000 */
[----:B------:R1:W2:Y:S01]  /*1b20*/  SYNCS.PHASECHK.TRANS64.TRYWAIT P1, [UR4+0x30], R0 ;  /* 0x00003000ff0075a7 */ /* 0x0002a20008021104 */
[----:B------:R-:W-:Y:S08]  /*1b30*/  BRA.U !UP0, `(.L_x_25) ;  /* 0x0000000508107547 */ /* 0x000ff0000b800000 */
[----:B------:R-:W-:Y:S01]  /*1b40*/  UMOV UR13, URZ ;  /* 0x000000ff000d7c82 */ /* 0x000fe20008000000 */
[----:B------:R-:W-:-:S05]  /*1b50*/  UMOV UR6, UR22 ;  /* 0x0000001600067c82 */ /* 0x000fca0008000000 */
.L_x_33:
[----:B------:R-:W-:Y:S01]  /*1b60*/  ULEA UR33, UR6, UR21, 0x3 ;  /* 0x0000001506217291 */ /* 0x000fe2000f8e18ff */
[----:B--2---:R-:W-:Y:S01]  /*1b70*/  @!P4 MOV R2, 0x8000 ;  /* 0x000080000002c802 */ /* 0x004fe20000000f00 */
[----:B--23--:R-:W-:Y:S10]  /*1b80*/  @P1 BRA `(.L_x_26) ;  /* 0x00000000000c1947 */ /* 0x00cff40003800000 */
[----:B------:R-:W-:-:S04]  /*1b90*/  SHF.L.U32 R3, R12, 0x1f, RZ ;  /* 0x0000001f0c037819 */ /* 0x000fc800000006ff */
[----:B------:R-:W2:Y:S02]  /*1ba0*/  SYNCS.PHASECHK.TRANS64.TRYWAIT P0, [UR33+0x30], R3 ;  /* 0x00003003ff0075a7 */ /* 0x000ea40008001121 */
[----:B--2---:R-:W-:Y:S05]  /*1bb0*/  @!P0 BRA `(.L_x_27) ;  /* 0x0000006000248947 */ /* 0x004fea0003800000 */
.L_x_26:
[----:B------:R2:W-:Y:S01]  /*1bc0*/  @!P4 SYNCS.ARRIVE.TRANS64 RZ, [UR33], R2 ;  /* 0x00000002ffffc9a7 */ /* 0x0005e20008000021 */
[----:B------:R-:W-:-:S04]  /*1bd0*/  ULOP3.LUT UR4, UR37, 0x2, URZ, 0xfc, !UPT ;  /* 0x0000000225047892 */ /* 0x000fc8000f8efcff */
[----:B------:R-:W-:-:S09]  /*1be0*/  UISETP.NE.AND UP0, UPT, UR4, 0x2, UPT ;  /* 0x000000020400788c */ /* 0x000fd2000bf05270 */
[----:B------:R-:W-:Y:S05]  /*1bf0*/  BRA.U UP0, `(.L_x_28) ;  /* 0x0000000100047547 */ /* 0x000fea000b800000 */
[----:B------:R-:W-:Y:S05]  /*1c00*/  BPT.TRAP 0x1 ;  /* 0x000000040000795c */ /* 0x000fea0000300000 */
.L_x_28:
[----:B------:R-:W-:Y:S04]  /*1c10*/  BSSY.RECONVERGENT B0, `(.L_x_29) ;  /* 0x0000003000007945 */ /* 0x000fe80003800200 */
[----:B------:R-:W-:Y:S05]  /*1c20*/  @P3 BRA `(.L_x_30) ;  /* 0x0000000000043947 */ /* 0x000fea0003800000 */
[----:B------:R-:W-:Y:S05]  /*1c30*/  BPT.TRAP 0x1 ;  /* 0x000000040000795c */ /* 0x000fea0000300000 */
.L_x_30:
[----:B------:R-:W-:Y:S05]  /*1c40*/  BSYNC.RECONVERGENT B0 ;  /* 0x0000000000007941 */ /* 0x000fea0003800200 */
.L_x_29:
[----:B------:R-:W-:Y:S01]  /*1c50*/  UIADD3 UR4, UPT, UPT, UR6, 0x1, URZ ;  /* 0x0000000106047890 */ /* 0x000fe2000fffe0ff */
[----:B------:R-:W-:Y:S01]  /*1c60*/  BSSY.RECONVERGENT B0, `(.L_x_31) ;  /* 0x000002c000007945 */ /* 0x000fe20003800200 */
[----:B------:R-:W-:Y:S02]  /*1c70*/  ELECT P0, URZ, PT ;  /* 0x0000000000ff782f */ /* 0x000fe40003800000 */
[----:B------:R-:W-:-:S04]  /*1c80*/  UISETP.NE.AND UP0, UPT, UR4, 0x6, UPT ;  /* 0x000000060400788c */ /* 0x000fc8000bf05270 */
[----:B------:R-:W-:Y:S02]  /*1c90*/  USEL UR5, URZ, 0x1, UP0 ;  /* 0x00000001ff057887 */ /* 0x000fe40008000000 */
[----:B------:R-:W-:-:S04]  /*1ca0*/  USEL UR22, UR4, URZ, UP0 ;  /* 0x000000ff04167287 */ /* 0x000fc80008000000 */
[----:B------:R-:W-:Y:S01]  /*1cb0*/  ULEA UR4, UR22, UR21, 0x3 ;  /* 0x0000001516047291 */ /* 0x000fe2000f8e18ff */
[----:B------:R-:W-:-:S04]  /*1cc0*/  LOP3.LUT R12, R12, UR5, RZ, 0x3c, !PT ;  /* 0x000000050c0c7c12 */ /* 0x000fc8000f8e3cff */
[----:B-1----:R-:W-:-:S04]  /*1cd0*/  SHF.L.U32 R0, R12, 0x1f, RZ ;  /* 0x0000001f0c007819 */ /* 0x002fc800000006ff */
[----:B------:R1:W3:Y:S01]  /*1ce0*/  SYNCS.PHASECHK.TRANS64.TRYWAIT P1, [UR4+0x30], R0 ;  /* 0x00003000ff0075a7 */ /* 0x0002e20008021104 */
[----:B------:R-:W-:Y:S05]  /*1cf0*/  @!P0 BRA `(.L_x_32) ;  /* 0x0000000000888947 */ /* 0x000fea0003800000 */
[----:B------:R-:W-:Y:S02]  /*1d00*/  USHF.L.U32 UR7, UR6, 0xd, URZ ;  /* 0x0000000d06077899 */ /* 0x000fe400080006ff */
[----:B------:R-:W-:Y:S02]  /*1d10*/  UIADD3 UR4, UP1, UPT, UR44, 0x80, URZ ;  /* 0x000000802c047890 */ /* 0x000fe4000ff3e0ff */
[----:B------:R-:W-:Y:S02]  /*1d20*/  ULOP3.LUT UR24, UR7, UR39, URZ, 0xfc, !UPT ;  /* 0x0000002707187292 */ /* 0x000fe4000f8efcff */
[----:B------:R-:W-:Y:S02]  /*1d30*/  ULOP3.LUT UR8, UR7, UR38, URZ, 0xfc, !UPT ;  /* 0x0000002607087292 */ /* 0x000fe4000f8efcff */
[----:B------:R-:W-:Y:S02]  /*1d40*/  ULEA UR24, UR24, UR21, 0x1 ;  /* 0x0000001518187291 */ /* 0x000fe4000f8e08ff */
[----:B------:R-:W-:-:S02]  /*1d50*/  USHF.L.U32 UR34, UR13, 0x7, URZ ;  /* 0x000000070d227899 */ /* 0x000fc400080006ff */
[----:B------:R-:W-:Y:S02]  /*1d60*/  UIADD3 UR14, UP0, UPT, UR44, 0x180, URZ ;  /* 0x000001802c0e7890 */ /* 0x000fe4000ff1e0ff */
[----:B------:R-:W-:Y:S02]  /*1d70*/  ULEA UR8, UR8, UR21, 0x1 ;  /* 0x0000001508087291 */ /* 0x000fe4000f8e08ff */
[----:B------:R-:W-:Y:S02]  /*1d80*/  UIADD3.X UR5, UPT, UPT, URZ, UR45, URZ, UP1, !UPT ;  /* 0x0000002dff057290 */ /* 0x000fe40008ffe4ff */
[----:B------:R-:W-:Y:S02]  /*1d90*/  UIADD3 UR32, UPT, UPT, UR24, 0x3400, URZ ;  /* 0x0000340018207890 */ /* 0x000fe4000fffe0ff */
[----:B------:R-:W-:Y:S02]  /*1da0*/  UPRMT UR7, URZ, 0x5410, UR30 ;  /* 0x00005410ff077896 */ /* 0x000fe4000800001e */
[----:B------:R-:W-:-:S02]  /*1db0*/  UIADD3 UR26, UPT, UPT, UR34, 0x40, URZ ;  /* 0x00000040221a7890 */ /* 0x000fc4000fffe0ff */
[----:B------:R-:W-:Y:S02]  /*1dc0*/  UIADD3 UR24, UPT, UPT, UR24, 0x5400, URZ ;  /* 0x0000540018187890 */ /* 0x000fe4000fffe0ff */
[----:B------:R-:W-:Y:S02]  /*1dd0*/  UIADD3.X UR15, UPT, UPT, URZ, UR45, URZ, UP0, !UPT ;  /* 0x0000002dff0f7290 */ /* 0x000fe400087fe4ff */
[----:B------:R-:W-:Y:S02]  /*1de0*/  UIADD3 UR16, UPT, UPT, UR8, 0x1b400, URZ ;  /* 0x0001b40008107890 */ /* 0x000fe4000fffe0ff */
[----:B------:R-:W-:Y:S02]  /*1df0*/  UPRMT UR23, URZ, 0x5410, UR29 ;  /* 0x00005410ff177896 */ /* 0x000fe4000800001d */
[----:B------:R-:W-:Y:S01]  /*1e00*/  UIADD3 UR8, UPT, UPT, UR8, 0x1d400, URZ ;  /* 0x0001d40008087890 */ /* 0x000fe2000fffe0ff */
[----:B------:R-:W-:Y:S01]  /*1e10*/  UMOV UR40, 0x0 ;  /* 0x0000000000287882 */ /* 0x000fe20000000000 */
[----:B------:R-:W-:Y:S01]  /*1e20*/  UMOV UR41, 0x10000000 ;  /* 0x1000000000297882 */ /* 0x000fe20000000000 */
[----:B------:R-:W-:Y:S01]  /*1e30*/  UMOV UR25, UR33 ;  /* 0x0000002100197c82 */ /* 0x000fe20008000000 */
[----:B------:R-:W-:Y:S01]  /*1e40*/  UMOV UR27, UR35 ;  /* 0x00000023001b7c82 */ /* 0x000fe20008000000 */
[----:B------:R-:W-:Y:S01]  /*1e50*/  UMOV UR28, UR36 ;  /* 0x00000024001c7c82 */ /* 0x000fe20008000000 */
[----:B------:R-:W-:Y:S01]  /*1e60*/  UMOV UR17, UR33 ;  /* 0x0000002100117c82 */ /* 0x000fe20008000000 */
[----:B------:R-:W-:Y:S01]  /*1e70*/  UMOV UR20, UR36 ;  /* 0x0000002400147c82 */ /* 0x000fe20008000000 */
[----:B------:R-:W-:Y:S01]  /*1e80*/  UMOV UR18, UR34 ;  /* 0x0000002200127c82 */ /* 0x000fe20008000000 */
[----:B------:R4:W-:Y:S01]  /*1e90*/  UTMALDG.3D.MULTICAST [UR32], [UR4], UR7, desc[UR40] ;  /* 0x00002820040073b4 */ /* 0x0009e20008011807 */
[----:B------:R-:W-:Y:S01]  /*1ea0*/  UMOV UR9, UR33 ;  /* 0x0000002100097c82 */ /* 0x000fe20008000000 */
[----:B------:R-:W-:Y:S01]  /*1eb0*/  UMOV UR11, UR19 ;  /* 0x00000013000b7c82 */ /* 0x000fe20008000000 */
[----:B------:R-:W-:Y:S01]  /*1ec0*/  UMOV UR12, UR36 ;  /* 0x00000024000c7c82 */ /* 0x000fe20008000000 */
[----:B------:R-:W-:Y:S01]  /*1ed0*/  UMOV UR10, UR26 ;  /* 0x0000001a000a7c82 */ /* 0x000fe20008000000 */
[----:B------:R4:W-:Y:S01]  /*1ee0*/  UTMALDG.3D.MULTICAST [UR24], [UR4], UR7, desc[UR40] ;  /* 0x00002818040073b4 */ /* 0x0009e20008011807 */
[----:B------:R4:W-:Y:S01]  /*1ef0*/  UTMALDG.3D.MULTICAST [UR16], [UR14], UR23, desc[UR40] ;  /* 0x000028100e0073b4 */ /* 0x0009e20008011817 */
[----:B------:R4:W-:Y:S02]  /*1f00*/  UTMALDG.3D.MULTICAST [UR8], [UR14], UR23, desc[UR40] ;  /* 0x000028080e0073b4 */ /* 0x0009e40008011817 */
[----:B----4-:R-:W-:Y:S01]  /*1f10*/  NOP ;  /* 0x0000000000007918 */ /* 0x010fe20000000000 */
.L_x_32:
[----:B------:R-:W-:Y:S05]  /*1f20*/  BSYNC.RECONVERGENT B0 ;  /* 0x0000000000007941 */ /* 0x000fea0003800200 */
.L_x_31:
[----:B------:R-:W-:Y:S01]  /*1f30*/  UIADD3 UR13, UPT, UPT, UR13, 0x1, URZ ;  /* 0x000000010d0d7890 */ /* 0x000fe2000fffe0ff */
[----:B------:R-:W-:Y:S01]  /*1f40*/  UMOV UR6, UR22 ;  /* 0x0000001600067c82 */ /* 0x000fe20008000000 */
[----:B------:R-:W-:Y:S02]  /*1f50*/  UMOV UR7, UR31 ;  /* 0x0000001f00077c82 */ /* 0x000fe40008000000 */
[----:B------:R-:W-:-:S09]  /*1f60*/  UISETP.NE.AND UP0, UPT, UR13, UR31, UPT ;  /* 0x0000001f0d00728c */ /* 0x000fd2000bf05270 */
[----:B------:R-:W-:Y:S05]  /*1f70*/  BRA.U UP0, `(.L_x_33) ;  /* 0xfffffff900f87547 */ /* 0x000fea000b83ffff */
.L_x_25:
[----:B------:R-:W-:Y:S01]  /*1f80*/  ULEA UR4, UR22, UR21, 0x3 ;  /* 0x0000001516047291 */ /* 0x000fe2000f8e18ff */
[----:B-1----:R-:W-:Y:S01]  /*1f90*/  SHF.L.U32 R0, R12, 0x1f, RZ ;  /* 0x0000001f0c007819 */ /* 0x002fe200000006ff */
[----:B------:R-:W-:Y:S01]  /*1fa0*/  @!P2 SYNCS.ARRIVE.TRANS64.A1T0 RZ, [UR21+0x98], RZ ;  /* 0x000098ffffffa9a7 */ /* 0x000fe20008100015 */
[----:B------:R-:W-:-:S06]  /*1fb0*/  UISETP.GT.AND UP0, UPT, UR50, UR49, UPT ;  /* 0x000000313200728c */ /* 0x000fcc000bf04270 */
[----:B--23--:R1:W2:Y:S03]  /*1fc0*/  SYNCS.PHASECHK.TRANS64.TRYWAIT P1, [UR4+0x30], R0 ;  /* 0x00003000ff0075a7 */ /* 0x00c2a60008021104 */
[----:B------:R-:W-:Y:S05]  /*1fd0*/  BRA.U !UP0, `(.L_x_34) ;  /* 0x00000005080c7547 */ /* 0x000fea000b800000 */
[----:B------:R-:W-:Y:S01]  /*1fe0*/  UIADD3 UR23, UPT, UPT, UR52, UR7, URZ ;  /* 0x0000000734177290 */ /* 0x000fe2000fffe0ff */
[----:B------:R-:W-:-:S11]  /*1ff0*/  UMOV UR6, UR22 ;  /* 0x0000001600067c82 */ /* 0x000fd60008000000 */
.L_x_42:
[----:B------:R-:W-:Y:S01]  /*2000*/  ULEA UR33, UR6, UR21, 0x3 ;  /* 0x0000001506217291 */ /* 0x000fe2000f8e18ff */
[----:B--2---:R-:W-:Y:S01]  /*2010*/  @!P4 MOV R2, 0x8000 ;  /* 0x000080000002c802 */ /* 0x004fe20000000f00 */
[----:B--23--:R-:W-:Y:S10]  /*2020*/  @P1 BRA `(.L_x_35) ;  /* 0x00000000000c1947 */ /* 0x00cff40003800000 */
[----:B------:R-:W-:-:S04]  /*2030*/  SHF.L.U32 R3, R12, 0x1f, RZ ;  /* 0x0000001f0c037819 */ /* 0x000fc800000006ff */
[----:B------:R-:W2:Y:S02]  /*2040*/  SYNCS.PHASECHK.TRANS64.TRYWAIT P0, [UR33+0x30], R3 ;  /* 0x00003003ff0075a7 */ /* 0x000ea40008001121 */
[----:B--2---:R-:W-:Y:S05]  /*2050*/  @!P0 BRA `(.L_x_36) ;  /* 0x0000005c00148947 */ /* 0x004fea0003800000 */
.L_x_35:
[----:B------:R2:W-:Y:S01]  /*2060*/  @!P4 SYNCS.ARRIVE.TRANS64 RZ, [UR33], R2 ;  /* 0x00000002ffffc9a7 */ /* 0x0005e20008000021 */
[----:B------:R-:W-:-:S04]  /*2070*/  ULOP3.LUT UR4, UR37, 0x2, URZ, 0xfc, !UPT ;  /* 0x0000000225047892 */ /* 0x000fc8000f8efcff */
[----:B------:R-:W-:-:S09]  /*2080*/  UISETP.NE.AND UP0, UPT, UR4, 0x2, UPT ;  /* 0x000000020400788c */ /* 0x000fd2000bf05270 */
[----:B------:R-:W-:Y:S05]  /*2090*/  BRA.U UP0, `(.L_x_37) ;  /* 0x0000000100047547 */ /* 0x000fea000b800000 */
[----:B------:R-:W-:Y:S05]  /*20a0*/  BPT.TRAP 0x1 ;  /* 0x000000040000795c */ /* 0x000fea0000300000 */
.L_x_37:
[----:B------:R-:W-:Y:S04]  /*20b0*/  BSSY.RECONVERGENT B0, `(.L_x_38) ;  /* 0x0000003000007945 */ /* 0x000fe80003800200 */
[----:B------:R-:W-:Y:S05]  /*20c0*/  @P3 BRA `(.L_x_39) ;  /* 0x0000000000043947 */ /* 0x000fea0003800000 */
[----:B------:R-:W-:Y:S05]  /*20d0*/  BPT.TRAP 0x1 ;  /* 0x000000040000795c */ /* 0x000fea0000300000 */
.L_x_39:
[----:B------:R-:W-:Y:S05]  /*20e0*/  BSYNC.RECONVERGENT B0 ;  /* 0x0000000000007941 */ /* 0x000fea0003800200 */
.L_x_38:
        /* <DEDUP_REMOVED lines=33> */
[----:B------:R-:W-:Y:S01]  /*2300*/  UTMALDG.3D.MULTICAST [UR32], [UR4], UR10, desc[UR40] ;  /* 0x00002820040073b4 */ /* 0x000fe2000801180a */
[----:B------:R-:W-:Y:S01]  /*2310*/  UMOV UR17, UR33 ;  /* 0x0000002100117c82 */ /* 0x000fe20008000000 */
[----:B------:R-:W-:Y:S01]  /*2320*/  UMOV UR20, UR36 ;  /* 0x0000002400147c82 */ /* 0x000fe20008000000 */
[----:B------:R-:W-:Y:S01]  /*2330*/  UMOV UR18, UR34 ;  /* 0x0000002200127c82 */ /* 0x000fe20008000000 */
[----:B------:R-:W-:Y:S01]  /*2340*/  UMOV UR9, UR33 ;  /* 0x0000002100097c82 */ /* 0x000fe20008000000 */
[----:B------:R-:W-:Y:S01]  /*2350*/  UMOV UR11, UR19 ;  /* 0x00000013000b7c82 */ /* 0x000fe20008000000 */
[----:B------:R-:W-:Y:S01]  /*2360*/  UMOV UR12, UR36 ;  /* 0x00000024000c7c82 */ /* 0x000fe20008000000 */
[----:B------:R4:W-:Y:S01]  /*2370*/  UTMALDG.3D.MULTICAST [UR24], [UR4], UR10, desc[UR40] ;  /* 0x00002818040073b4 */ /* 0x0009e2000801180a */
[----:B------:R1:W-:Y:S01]  /*2380*/  UTMALDG.3D.MULTICAST [UR16], [UR14], UR13, desc[UR40] ;  /* 0x000028100e0073b4 */ /* 0x0003e2000801180d */
[----:B----4-:R-:W-:-:S02]  /*2390*/  UMOV UR10, UR26 ;  /* 0x0000001a000a7c82 */ /* 0x010fc40008000000 */
[----:B------:R1:W-:Y:S02]  /*23a0*/  UTMALDG.3D.MULTICAST [UR8], [UR14], UR13, desc[UR40] ;  /* 0x000028080e0073b4 */ /* 0x0003e4000801180d */
[----:B-1----:R-:W-:Y:S01]  /*23b0*/  NOP ;  /* 0x0000000000007918 */ /* 0x002fe20000000000 */
.L_x_41:
[----:B------:R-:W-:Y:S05]  /*23c0*/  BSYNC.RECONVERGENT B0 ;  /* 0x0000000000007941 */ /* 0x000fea0003800200 */
.L_x_40:
[----:B------:R-:W-:Y:S01]  /*23d0*/  UIADD3 UR7, UPT, UPT, UR7, 0x1, URZ ;  /* 0x0000000107077890 */ /* 0x000fe2000fffe0ff */
[----:B------:R-:W-:-:S03]  /*23e0*/  UMOV UR6, UR22 ;  /* 0x0000001600067c82 */ /* 0x000fc60008000000 */
[----:B------:R-:W-:-:S09]  /*23f0*/  UISETP.NE.AND UP0, UPT, UR7, UR23, UPT ;  /* 0x000000170700728c */ /* 0x000fd2000bf05270 */
[----:B------:R-:W-:Y:S05]  /*2400*/  BRA.U UP0, `(.L_x_42) ;  /* 0xfffffff900fc7547 */ /* 0x000fea000b83ffff */
.L_x_34:
[C---:B------:R-:W-:Y:S01]  /*2410*/  LEA R3, R11.reuse, UR21, 0x3 ;  /* 0x000000150b037c11 */ /* 0x040fe2000f8e18ff */
[----:B------:R-:W-:Y:S01]  /*2420*/  NOP ;  /* 0x0000000000007918 */ /* 0x000fe20000000000 */
[----:B-1----:R-:W-:Y:S02]  /*2430*/  SHF.L.U32 R0, R10, 0x1f, RZ ;  /* 0x0000001f0a007819 */ /* 0x002fe400000006ff */
[----:B------:R-:W-:Y:S02]  /*2440*/  LEA R4, R11, UR21, 0x4 ;  /* 0x000000150b047c11 */ /* 0x000fe4000f8e20ff */
[----:B------:R-:W1:Y:S02]  /*2450*/  SYNCS.PHASECHK.TRANS64.TRYWAIT P0, [R3+URZ+0xa0], R0 ;  /* 0x0000a000030075a7 */ /* 0x000e6400080011ff */
[----:B-1----:R-:W-:Y:S05]  /*2460*/  @!P0 BRA `(.L_x_43) ;  /* 0x0000005800288947 */ /* 0x002fea0003800000 */
.L_x_131:
[----:B------:R-:W4:Y:S01]  /*2470*/  LDS.128 R4, [R4+0x130] ;  /* 0x0001300004047984 */ /* 0x000f220000000c00 */
[----:B------:R-:W-:Y:S01]  /*2480*/  UISETP.GE.AND UP0, UPT, UR42, 0x1, UPT ;  /* 0x000000012a00788c */ /* 0x000fe2000bf06270 */
[----:B------:R-:W-:Y:S01]  /*2490*/  @!PT LDS RZ, [RZ] ;  /* 0x00000000fffff984 */ /* 0x000fe20000000800 */
[----:B------:R-:W-:Y:S01]  /*24a0*/  @!PT LDS RZ, [RZ] ;  /* 0x00000000fffff984 */ /* 0x000fe20000000800 */
[----:B------:R-:W-:Y:S01]  /*24b0*/  @!PT LDS RZ, [RZ] ;  /* 0x00000000fffff984 */ /* 0x000fe20000000800 */
[----:B------:R-:W-:Y:S01]  /*24c0*/  @!PT LDS RZ, [RZ] ;  /* 0x00000000fffff984 */ /* 0x000fe20000000800 */
[----:B------:R1:W-:Y:S06]  /*24d0*/  MEMBAR.ALL.CTA ;  /* 0x0000000000007992 */ /* 0x0003ec0000008000 */
[----:B-1----:R-:W1:Y:S01]  /*24e0*/  FENCE.VIEW.ASYNC.S ;  /* 0x00000000000073c6 */ /* 0x002e620000000000 */
[----:B----4-:R-:W-:-:S13]  /*24f0*/  LOP3.LUT P0, RZ, R6, 0x1, RZ, 0xc0, !PT ;  /* 0x0000000106ff7812 */ /* 0x010fda000780c0ff */
[----:B-1----:R-:W-:Y:S01]  /*2500*/  VOTEU.ANY UP1, P0 ;  /* 0x0000000000ff7886 */ /* 0x002fe20000020100 */
[----:B------:R-:W-:-:S13]  /*2510*/  PLOP3.LUT P0, PT, PT, PT, UP1, 0x80, 0x8 ;  /* 0x000000000008781c */ /* 0x000fda0003f0f018 */
[----:B------:R-:W-:Y:S02]  /*2520*/  @P0 LOP3.LUT R0, R5, 0xffff, RZ, 0xc0, !PT ;  /* 0x0000ffff05000812 */ /* 0x000fe400078ec0ff */
[----:B--2---:R-:W-:Y:S02]  /*2530*/  @P0 MOV R2, R4 ;  /* 0x0000000400020202 */ /* 0x004fe40000000f00 */
[----:B------:R-:W-:Y:S01]  /*2540*/  @P0 R2UR UR5, R0 ;  /* 0x00000000000502ca */ /* 0x000fe200000e0000 */
[----:B------:R-:W-:Y:S01]  /*2550*/  VIADD R0, R3, 0xb0 ;  /* 0x000000b003007836 */ /* 0x000fe20000000000 */
[----:B------:R-:W-:Y:S02]  /*2560*/  @P0 SHF.R.U32.HI R4, RZ, 0x10, R5 ;  /* 0x00000010ff040819 */ /* 0x000fe40000011605 */
[----:B------:R-:W-:Y:S02]  /*2570*/  @P0 R2UR UR6, R2 ;  /* 0x00000000020602ca */ /* 0x000fe400000e0000 */
[----:B------:R-:W-:-:S02]  /*2580*/  PRMT R0, RZ, 0x654, R0 ;  /* 0x00000654ff007816 */ /* 0x000fc40000000000 */
[----:B------:R-:W-:Y:S02]  /*2590*/  @P0 R2UR UR4, R4 ;  /* 0x00000000040402ca */ /* 0x000fe400000e0000 */
[----:B------:R1:W-:Y:S03]  /*25a0*/  SYNCS.ARRIVE.TRANS64.RED.A1T0 RZ, [R0+URZ], RZ ;  /* 0x000000ff00ff79a7 */ /* 0x0003e600081004ff */
[----:B------:R-:W-:-:S04]  /*25b0*/  @UP1 UMOV UR43, UR5 ;  /* 0x00000005002b1c82 */ /* 0x000fc80008000000 */
[----:B------:R-:W-:-:S04]  /*25c0*/  @UP1 UMOV UR46, UR6 ;  /* 0x00000006002e1c82 */ /* 0x000fc80008000000 */
[----:B------:R-:W-:Y:S01]  /*25d0*/  @UP1 UMOV UR36, UR4 ;  /* 0x0000000400241c82 */ /* 0x000fe20008000000 */
[----:B------:R-:W-:Y:S05]  /*25e0*/  BRA.U !UP0, `(.L_x_44) ;  /* 0x0000000108d47547 */ /* 0x000fea000b800000 */
[----:B------:R-:W2:Y:S01]  /*25f0*/  LDCU.128 UR12, c[0x0][0xb10] ;  /* 0x00016200ff0c77ac */ /* 0x000ea20008000c00 */
[----:B------:R-:W4:Y:S01]  /*2600*/  LDCU UR23, c[0x0][0xb20] ;  /* 0x00016400ff1777ac */ /* 0x000f220008000800 */
[----:B------:R-:W3:Y:S01]  /*2610*/  LDCU UR20, c[0x0][0xb0c] ;  /* 0x00016180ff1477ac */ /* 0x000ee20008000800 */
[----:B------:R-:W1:Y:S01]  /*2620*/  LDCU.64 UR8, c[0x0][0xb28] ;  /* 0x00016500ff0877ac */ /* 0x000e620008000a00 */
[----:B------:R-:W-:Y:S02]  /*2630*/  UISETP.NE.AND UP3, UPT, UR42, 0x1, UPT ;  /* 0x000000012a00788c */ /* 0x000fe4000bf65270 */
[----:B--2---:R-:W-:Y:S02]  /*2640*/  UIMAD.WIDE.U32 UR6, UR47, UR15, URZ ;  /* 0x0000000f2f0672a5 */ /* 0x004fe4000f8e00ff */
[----:B------:R-:W-:Y:S02]  /*2650*/  UIMAD.WIDE.U32 UR4, UR48, UR12, URZ ;  /* 0x0000000c300472a5 */ /* 0x000fe4000f8e00ff */
[----:B------:R-:W-:-:S02]  /*2660*/  UISETP.NE.AND UP0, UPT, UR14, 0x1, UPT ;  /* 0x000000010e00788c */ /* 0x000fc4000bf05270 */
[----:B------:R-:W-:Y:S01]  /*2670*/  UIMAD.WIDE.U32 UR18, UR43, UR15, URZ ;  /* 0x0000000f2b1272a5 */ /* 0x000fe2000f8e00ff */
[----:B------:R-:W-:Y:S02]  /*2680*/  UMOV UR6, UR7 ;  /* 0x0000000700067c82 */ /* 0x000fe40008000000 */
[----:B------:R-:W-:Y:S01]  /*2690*/  UMOV UR4, UR5 ;  /* 0x0000000500047c82 */ /* 0x000fe20008000000 */
[----:B----4-:R-:W-:Y:S02]  /*26a0*/  USHF.R.U32.HI UR6, URZ, UR23, UR6 ;  /* 0x00000017ff067299 */ /* 0x010fe40008011606 */
[----:B---3--:R-:W-:Y:S02]  /*26b0*/  UISETP.NE.AND UP2, UPT, UR20, 0x1, UPT ;  /* 0x000000011400788c */ /* 0x008fe4000bf45270 */
[----:B------:R-:W-:Y:S02]  /*26c0*/  USHF.R.U32.HI UR4, URZ, UR13, UR4 ;  /* 0x0000000dff047299 */ /* 0x000fe40008011604 */
[----:B------:R-:W-:-:S02]  /*26d0*/  USEL UR5, UR47, UR6, !UP0 ;  /* 0x000000062f057287 */ /* 0x000fc4000c000000 */
[----:B------:R-:W-:Y:S02]  /*26e0*/  USEL UR6, UR48, UR4, !UP2 ;  /* 0x0000000430067287 */ /* 0x000fe4000d000000 */
[----:B-1----:R-:W-:Y:S01]  /*26f0*/  UIMAD.WIDE.U32 UR10, UR5, UR8, URZ ;  /* 0x00000008050a72a5 */ /* 0x002fe2000f8e00ff */
[----:B------:R-:W-:Y:S01]  /*2700*/  UMOV UR4, UR19 ;  /* 0x0000001300047c82 */ /* 0x000fe20008000000 */
[----:B------:R-:W-:Y:S02]  /*2710*/  UIMAD.WIDE.U32 UR16, UR46, UR12, URZ ;  /* 0x0000000c2e1072a5 */ /* 0x000fe4000f8e00ff */
[----:B------:R-:W-:-:S03]  /*2720*/  UIMAD.WIDE.U32 UR18, UR6, UR8, URZ ;  /* 0x00000008061272a5 */ /* 0x000fc6000f8e00ff */
[----:B------:R-:W-:Y:S01]  /*2730*/  UMOV UR10, UR11 ;  /* 0x0000000b000a7c82 */ /* 0x000fe20008000000 */
[----:B------:R-:W-:Y:S02]  /*2740*/  USHF.R.U32.HI UR4, URZ, UR23, UR4 ;  /* 0x00000017ff047299 */ /* 0x000fe40008011604 */
[----:B------:R-:W-:Y:S01]  /*2750*/  @UP3 USHF.R.U32.HI UR5, URZ, UR9, UR10 ;  /* 0x00000009ff053299 */ /* 0x000fe2000801160a */
[----:B------:R-:W-:Y:S01]  /*2760*/  UMOV UR16, UR17 ;  /* 0x0000001100107c82 */ /* 0x000fe20008000000 */
[----:B------:R-:W-:Y:S01]  /*2770*/  UMOV UR18, UR19 ;  /* 0x0000001300127c82 */ /* 0x000fe20008000000 */
[----:B------:R-:W-:Y:S02]  /*2780*/  USHF.R.U32.HI UR13, URZ, UR13, UR16 ;  /* 0x0000000dff0d7299 */ /* 0x000fe40008011610 */
[----:B------:R-:W-:Y:S02]  /*2790*/  USEL UR4, UR43, UR4, !UP0 ;  /* 0x000000042b047287 */ /* 0x000fe4000c000000 */
[----:B------:R-:W-:-:S02]  /*27a0*/  @UP3 USHF.R.U32.HI UR6, URZ, UR9, UR18 ;  /* 0x00000009ff063299 */ /* 0x000fc40008011612 */
[----:B------:R-:W-:Y:S02]  /*27b0*/  UIMAD UR7, UR42, UR5, URZ ;  /* 0x000000052a0772a4 */ /* 0x000fe4000f8e02ff */
[----:B------:R-:W-:Y:S02]  /*27c0*/  USEL UR5, UR46, UR13, !UP2 ;  /* 0x0000000d2e057287 */ /* 0x000fe4000d000000 */
[----:B------:R-:W-:Y:S02]  /*27d0*/  UIMAD UR10, UR42, UR6, URZ ;  /* 0x000000062a0a72a4 */ /* 0x000fe4000f8e02ff */
[----:B------:R-:W-:Y:S02]  /*27e0*/  UISETP.GE.AND UP0, UPT, UR4, UR7, UPT ;  /* 0x000000070400728c */ /* 0x000fe4000bf06270 */
[----:B------:R-:W-:Y:S02]  /*27f0*/  UIMAD.WIDE.U32 UR12, UR4, UR8, URZ ;  /* 0x00000008040c72a5 */ /* 0x000fe4000f8e00ff */
[----:B------:R-:W-:-:S02]  /*2800*/  UISETP.GE.OR UP0, UPT, UR5, UR10, UP0 ;  /* 0x0000000a0500728c */ /* 0x000fc40008706670 */
        /* <DEDUP_REMOVED lines=19> */
.L_x_44:
[----:B------:R-:W2:Y:S02]  /*2940*/  LDCU UR4, c[0x0][0xb30] ;  /* 0x00016600ff0477ac */ /* 0x000ea40008000800 */
[----:B--2---:R-:W-:-:S09]  /*2950*/  UISETP.NE.AND UP0, UPT, UR4, 0x1, UPT ;  /* 0x000000010400788c */ /* 0x004fd2000bf05270 */
[----:B------:R-:W-:Y:S05]  /*2960*/  BRA.U UP0, `(.L_x_45) ;  /* 0x0000000100447547 */ /* 0x000fea000b800000 */
[----:B------:R-:W2:Y:S01]  /*2970*/  LDCU.128 UR8, c[0x0][0xb10] ;  /* 0x00016200ff0877ac */ /* 0x000ea20008000c00 */
[----:B------:R-:W4:Y:S01]  /*2980*/  LDCU UR12, c[0x0][0xb0c] ;  /* 0x00016180ff0c77ac */ /* 0x000f220008000800 */
[----:B------:R-:W1:Y:S01]  /*2990*/  LDCU UR13, c[0x0][0xb20] ;  /* 0x00016400ff0d77ac */ /* 0x000e620008000800 */
[----:B--2---:R-:W-:Y:S02]  /*29a0*/  UIMAD.WIDE.U32 UR6, UR46, UR8, URZ ;  /* 0x000000082e0672a5 */ /* 0x004fe4000f8e00ff */
[----:B------:R-:W-:Y:S02]  /*29b0*/  UIMAD.WIDE.U32 UR4, UR43, UR11, URZ ;  /* 0x0000000b2b0472a5 */ /* 0x000fe4000f8e00ff */
[----:B----4-:R-:W-:Y:S02]  /*29c0*/  UISETP.NE.AND UP2, UPT, UR12, 0x1, UPT ;  /* 0x000000010c00788c */ /* 0x010fe4000bf45270 */
[----:B------:R-:W-:Y:S01]  /*29d0*/  UISETP.NE.AND UP0, UPT, UR10, 0x1, UPT ;  /* 0x000000010a00788c */ /* 0x000fe2000bf05270 */
[----:B------:R-:W-:-:S02]  /*29e0*/  UMOV UR6, UR7 ;  /* 0x0000000700067c82 */ /* 0x000fc40008000000 */
[----:B------:R-:W-:Y:S01]  /*29f0*/  UMOV UR4, UR5 ;  /* 0x0000000500047c82 */ /* 0x000fe20008000000 */
[----:B------:R-:W-:Y:S02]  /*2a00*/  USHF.R.U32.HI UR9, URZ, UR9, UR6 ;  /* 0x00000009ff097299 */ /* 0x000fe40008011606 */
[----:B-1----:R-:W-:Y:S02]  /*2a10*/  USHF.R.U32.HI UR4, URZ, UR13, UR4 ;  /* 0x0000000dff047299 */ /* 0x002fe40008011604 */
[----:B------:R-:W-:Y:S02]  /*2a20*/  USEL UR5, UR46, UR9, !UP2 ;  /* 0x000000092e057287 */ /* 0x000fe4000d000000 */
[----:B------:R-:W-:-:S04]  /*2a30*/  USEL UR4, UR43, UR4, !UP0 ;  /* 0x000000042b047287 */ /* 0x000fc8000c000000 */
[----:B------:R-:W-:Y:S02]  /*2a40*/  UIADD3 UR6, UPT, UPT, UR5, -UR4, URZ ;  /* 0x8000000405067290 */ /* 0x000fe4000fffe0ff */
[----:B------:R-:W-:Y:S02]  /*2a50*/  UIADD3 UR4, UPT, UPT, -UR5, UR4, URZ ;  /* 0x0000000405047290 */ /* 0x000fe4000fffe1ff */
[----:B------:R-:W-:Y:S02]  /*2a60*/  UIMAD UR43, UR6, UR10, UR43 ;  /* 0x0000000a062b72a4 */ /* 0x000fe4000f8e022b */
[----:B------:R-:W-:-:S12]  /*2a70*/  UIMAD UR46, UR4, UR12, UR46 ;  /* 0x0000000c042e72a4 */ /* 0x000fd8000f8e022e */
.L_x_45:
[----:B------:R-:W-:Y:S01]  /*2a80*/  VIADD R11, R11, 0x1 ;  /* 0x000000010b0b7836 */ /* 0x000fe20000000000 */
[----:B------:R-:W-:Y:S02]  /*2a90*/  R2UR UR5, R48 ;  /* 0x00000000300572ca */ /* 0x000fe400000e0000 */
[----:B------:R-:W-:Y:S02]  /*2aa0*/  R2UR UR4, R47 ;  /* 0x000000002f0472ca */ /* 0x000fe400000e0000 */
[C---:B------:R-:W-:Y:S02]  /*2ab0*/  ISETP.NE.AND P0, PT, R11.reuse, 0x2, PT ;  /* 0x000000020b00780c */ /* 0x040fe40003f05270 */
[----:B------:R-:W-:Y:S02]  /*2ac0*/  PLOP3.LUT P2, PT, PT, PT, PT, 0x80, 0x8 ;  /* 0x000000000008781c */ /* 0x000fe40003f4f070 */
[----:B-1----:R-:W-:Y:S02]  /*2ad0*/  SEL R0, RZ, 0x1, P0 ;  /* 0x00000001ff007807 */ /* 0x002fe40000000000 */
[----:B------:R-:W-:-:S02]  /*2ae0*/  SEL R11, R11, RZ, P0 ;  /* 0x000000ff0b0b7207 */ /* 0x000fc40000000000 */
[----:B------:R-:W-:Y:S01]  /*2af0*/  LOP3.LUT R10, R10, R0, RZ, 0x3c, !PT ;  /* 0x000000000a0a7212 */ /* 0x000fe200078e3cff */
[----:B------:R-:W-:Y:S02]  /*2b00*/  UIADD3 UR25, UPT, UPT, UR46, UR5, URZ ;  /* 0x000000052e197290 */ /* 0x000fe4000fffe0ff */
[----:B------:R-:W-:Y:S01]  /*2b10*/  UIADD3 UR26, UPT, UPT, UR43, UR4, URZ ;  /* 0x000000042b1a7290 */ /* 0x000fe2000fffe0ff */
[----:B------:R-:W-:Y:S11]  /*2b20*/  BRA.U UP1, `(.L_x_46) ;  /* 0xffffffed01987547 */ /* 0x000ff6000b83ffff */
[----:B------:R-:W-:Y:S01]  /*2b30*/  UIADD3 UR21, UPT, UPT, UR21, 0x30, URZ ;  /* 0x0000003015157890 */ /* 0x000fe2000fffe0ff */
[----:B------:R-:W-:-:S03]  /*2b40*/  SHF.L.U32 R2, R12, 0x1f, RZ ;  /* 0x0000001f0c027819 */ /* 0x000fc600000006ff */
[----:B------:R-:W-:-:S09]  /*2b50*/  ULEA UR4, UR22, UR21, 0x3 ;  /* 0x0000001516047291 */ /* 0x000fd2000f8e18ff */
[----:B------:R-:W1:Y:S02]  /*2b60*/  SYNCS.PHASECHK.TRANS64.TRYWAIT P0, [UR4], R2 ;  /* 0x00000002ff0075a7 */ /* 0x000e640008001104 */
[----:B-1----:R-:W-:Y:S05]  /*2b70*/  @!P0 BRA `(.L_x_47) ;  /* 0x0000005000788947 */ /* 0x002fea0003800000 */
.L_x_133:
[----:B------:R-:W-:-:S04]  /*2b80*/  UIADD3 UR4, UPT, UPT, UR22, 0x1, URZ ;  /* 0x0000000116047890 */ /* 0x000fc8000fffe0ff */
[----:B------:R-:W-:-:S04]  /*2b90*/  UISETP.NE.AND UP0, UPT, UR4, 0x6, UPT ;  /* 0x000000060400788c */ /* 0x000fc8000bf05270 */
[----:B------:R-:W-:Y:S02]  /*2ba0*/  USEL UR6, URZ, 0x1, UP0 ;  /* 0x00000001ff067887 */ /* 0x000fe40008000000 */
[----:B------:R-:W-:-:S04]  /*2bb0*/  USEL UR4, UR4, URZ, UP0 ;  /* 0x000000ff04047287 */ /* 0x000fc80008000000 */
[----:B------:R-:W-:Y:S01]  /*2bc0*/  ULEA UR5, UR4, UR21, 0x3 ;  /* 0x0000001504057291 */ /* 0x000fe2000f8e18ff */
[----:B-1----:R-:W-:-:S04]  /*2bd0*/  LOP3.LUT R2, R12, UR6, RZ, 0x3c, !PT ;  /* 0x000000060c027c12 */ /* 0x002fc8000f8e3cff */
[----:B------:R-:W-:-:S04]  /*2be0*/  SHF.L.U32 R3, R2, 0x1f, RZ ;  /* 0x0000001f02037819 */ /* 0x000fc800000006ff */
[----:B------:R-:W1:Y:S02]  /*2bf0*/  SYNCS.PHASECHK.TRANS64.TRYWAIT P0, [UR5], R3 ;  /* 0x00000003ff0075a7 */ /* 0x000e640008001105 */
[----:B-1----:R-:W-:Y:S05]  /*2c00*/  @!P0 BRA `(.L_x_48) ;  /* 0x00000050006c8947 */ /* 0x002fea0003800000 */
.L_x_135:
[----:B------:R-:W-:-:S04]  /*2c10*/  UIADD3 UR4, UPT, UPT, UR4, 0x1, URZ ;  /* 0x0000000104047890 */ /* 0x000fc8000fffe0ff */
[----:B------:R-:W-:-:S04]  /*2c20*/  UISETP.NE.AND UP0, UPT, UR4, 0x6, UPT ;  /* 0x000000060400788c */ /* 0x000fc8000bf05270 */
[----:B------:R-:W-:Y:S02]  /*2c30*/  USEL UR6, URZ, 0x1, UP0 ;  /* 0x00000001ff067887 */ /* 0x000fe40008000000 */
[----:B------:R-:W-:-:S04]  /*2c40*/  USEL UR4, UR4, URZ, UP0 ;  /* 0x000000ff04047287 */ /* 0x000fc80008000000 */
[----:B------:R-:W-:Y:S01]  /*2c50*/  ULEA UR5, UR4, UR21, 0x3 ;  /* 0x0000001504057291 */ /* 0x000fe2000f8e18ff */
[----:B------:R-:W-:-:S04]  /*2c60*/  LOP3.LUT R2, R2, UR6, RZ, 0x3c, !PT ;  /* 0x0000000602027c12 */ /* 0x000fc8000f8e3cff */
[----:B-1----:R-:W-:-:S04]  /*2c70*/  SHF.L.U32 R3, R2, 0x1f, RZ ;  /* 0x0000001f02037819 */ /* 0x002fc800000006ff */
[----:B------:R-:W1:Y:S02]  /*2c80*/  SYNCS.PHASECHK.TRANS64.TRYWAIT P0, [UR5], R3 ;  /* 0x00000003ff0075a7 */ /* 0x000e640008001105 */
[----:B-1----:R-:W-:Y:S05]  /*2c90*/  @!P0 BRA `(.L_x_49) ;  /* 0x0000005000608947 */ /* 0x002fea0003800000 */
.L_x_137:
        /* <DEDUP_REMOVED lines=9> */
.L_x_139:
        /* <DEDUP_REMOVED lines=9> */
.L_x_141:
[----:B------:R-:W-:-:S04]  /*2dc0*/  UIADD3 UR4, UPT, UPT, UR4, 0x1, URZ ;  /* 0x0000000104047890 */ /* 0x000fc8000fffe0ff */
[----:B------:R-:W-:-:S04]  /*2dd0*/  UISETP.NE.AND UP0, UPT, UR4, 0x6, UPT ;  /* 0x000000060400788c */ /* 0x000fc8000bf05270 */
[----:B------:R-:W-:Y:S02]  /*2de0*/  USEL UR5, URZ, 0x1, UP0 ;  /* 0x00000001ff057887 */ /* 0x000fe40008000000 */
[----:B------:R-:W-:-:S04]  /*2df0*/  USEL UR4, UR4, URZ, UP0 ;  /* 0x000000ff04047287 */ /* 0x000fc80008000000 */
[----:B------:R-:W-:Y:S01]  /*2e00*/  ULEA UR4, UR4, UR21, 0x3 ;  /* 0x0000001504047291 */ /* 0x000fe2000f8e18ff */
[----:B------:R-:W-:-:S04]  /*2e10*/  LOP3.LUT R2, R2, UR5, RZ, 0x3c, !PT ;  /* 0x0000000502027c12 */ /* 0x000fc8000f8e3cff */
[----:B------:R-:W-:Y:S01]  /*2e20*/  SHF.L.U32 R2, R2, 0x1f, RZ ;  /* 0x0000001f02027819 */ /* 0x000fe200000006ff */
[----:B-1----:R-:W-:-:S07]  /*2e30*/  IMAD.U32 R0, RZ, RZ, UR4 ;  /* 0x00000004ff007e24 */ /* 0x002fce000f8e00ff */
.L_x_52:
[----:B-1----:R1:W2:Y:S02]  /*2e40*/  SYNCS.PHASECHK.TRANS64.TRYWAIT P0, [R0+URZ], R2 ;  /* 0x00000002000075a7 */ /* 0x0022a400080011ff */
[----:B--2---:R-:W-:Y:S05]  /*2e50*/  @!P0 NANOSLEEP.SYNCS 0x989680 ;  /* 0x009896800000895d */ /* 0x004fea0003900000 */
[----:B------:R-:W2:Y:S02]  /*2e60*/  @!P0 SYNCS.PHASECHK.TRANS64 P0, [R0+URZ], R2 ;  /* 0x00000002000085a7 */ /* 0x000ea400080010ff */
[----:B--2---:R-:W-:Y:S05]  /*2e70*/  @P0 EXIT ;  /* 0x000000000000094d */ /* 0x004fea0003800000 */
[----:B------:R-:W-:Y:S05]  /*2e80*/  BRA `(.L_x_52) ;  /* 0xfffffffc00ec7947 */ /* 0x000fea000383ffff */
.L_x_22:
[----:B------:R-:W-:-:S04]  /*2e90*/  UISETP.NE.AND UP0, UPT, UR54, URZ, UPT ;  /* 0x000000ff3600728c */ /* 0x000fc8000bf05270 */
[----:B------:R-:W-:-:S09]  /*2ea0*/  UISETP.NE.OR UP0, UPT, UR22, 0x1, UP0 ;  /* 0x000000011600788c */ /* 0x000fd20008705670 */
[----:B------:R-:W-:Y:S05]  /*2eb0*/  BRA.U UP0, `(.L_x_53) ;  /* 0x0000000500487547 */ /* 0x000fea000b800000 */
[----:B------:R-:W-:Y:S01]  /*2ec0*/  ISETP.GE.U32.AND P2, PT, R0, 0x4, PT ;  /* 0x000000040000780c */ /* 0x000fe20003f46070 */
[----:B------:R-:W-:Y:S01]  /*2ed0*/  IMAD.MOV.U32 R12, RZ, RZ, 0x1 ;  /* 0x00000001ff0c7424 */ /* 0x000fe200078e00ff */
[----:B------:R-:W-:Y:S02]  /*2ee0*/  CS2R R10, SRZ ;  /* 0x00000000000a7805 */ /* 0x000fe4000001ff00 */
[----:B------:R-:W-:Y:S01]  /*2ef0*/  CS2R R8, SRZ ;  /* 0x0000000000087805 */ /* 0x000fe2000001ff00 */
[----:B------:R-:W-:Y:S01]  /*2f00*/  UMOV UR6, 0x400 ;  /* 0x0000040000067882 */ /* 0x000fe20000000000 */
[----:B------:R-:W-:Y:S01]  /*2f10*/  UMOV UR5, URZ ;  /* 0x000000ff00057c82 */ /* 0x000fe20008000000 */
[----:B------:R-:W-:-:S12]  /*2f20*/  ULEA UR6, UR54, UR6, 0x18 ;  /* 0x0000000636067291 */ /* 0x000fd8000f8ec0ff */
.L_x_57:
[----:B------:R-:W-:Y:S02]  /*2f30*/  LEA R2, R8, UR6, 0x3 ;  /* 0x0000000608027c11 */ /* 0x000fe4000f8e18ff */
[----:B------:R-:W-:-:S03]  /*2f40*/  SHF.L.U32 R4, R9, 0x1f, RZ ;  /* 0x0000001f09047819 */ /* 0x000fc600000006ff */
[----:B------:R-:W-:Y:S01]  /*2f50*/  VIADD R5, R2, 0x110 ;  /* 0x0000011002057836 */ /* 0x000fe20000000000 */
[----:B------:R-:W2:Y:S02]  /*2f60*/  SYNCS.PHASECHK.TRANS64.TRYWAIT P0, [R2+URZ+0x100], R4 ;  /* 0x00010004020075a7 */ /* 0x000ea400080011ff */
[----:B--2---:R-:W-:Y:S05]  /*2f70*/  @!P0 BRA `(.L_x_54) ;  /* 0x0000004c00f08947 */ /* 0x004fea0003800000 */
.L_x_142:
[----:B------:R-:W-:Y:S01]  /*2f80*/  ULEA UR4, UR5, UR6, 0x3 ;  /* 0x0000000605047291 */ /* 0x000fe2000f8e18ff */
[----:B--2---:R-:W-:Y:S01]  /*2f90*/  PRMT R2, RZ, 0x654, R5 ;  /* 0x00000654ff027816 */ /* 0x004fe20000000005 */
[----:B------:R-:W-:Y:S01]  /*2fa0*/  @!P2 IMAD.MOV.U32 R4, RZ, RZ, 0x10 ;  /* 0x00000010ff04a424 */ /* 0x000fe200078e00ff */
[----:B------:R-:W-:Y:S01]  /*2fb0*/  SHF.L.U32 R5, R12, 0x1f, RZ ;  /* 0x0000001f0c057819 */ /* 0x000fe200000006ff */
[----:B------:R-:W-:Y:S01]  /*2fc0*/  UIADD3 UR7, UPT, UPT, UR4, 0xa0, URZ ;  /* 0x000000a004077890 */ /* 0x000fe2000fffe0ff */
[----:B------:R2:W-:Y:S05]  /*2fd0*/  SYNCS.ARRIVE.TRANS64.RED.A1T0 RZ, [R2+URZ], RZ ;  /* 0x000000ff02ff79a7 */ /* 0x0005ea00081004ff */
[----:B------:R-:W-:Y:S01]  /*2fe0*/  IMAD.U32 R6, RZ, RZ, UR7 ;  /* 0x00000007ff067e24 */ /* 0x000fe2000f8e00ff */
[----:B------:R-:W3:Y:S04]  /*2ff0*/  SYNCS.PHASECHK.TRANS64.TRYWAIT P0, [UR4+0xb0], R5 ;  /* 0x0000b005ff0075a7 */ /* 0x000ee80008001104 */
[----:B------:R-:W-:Y:S01]  /*3000*/  PRMT R6, R0, 0x654, R6 ;  /* 0x0000065400067816 */ /* 0x000fe20000000006 */
[----:B--23--:R-:W-:Y:S06]  /*3010*/  @!P0 BRA `(.L_x_55) ;  /* 0x0000004c00dc8947 */ /* 0x00cfec0003800000 */
.L_x_144:
[----:B------:R-:W-:Y:S01]  /*3020*/  ULEA UR8, UR5, UR6, 0x4 ;  /* 0x0000000605087291 */ /* 0x000fe2000f8e20ff */
[----:B------:R-:W-:Y:S01]  /*3030*/  SEL R3, R6, R3, !P2 ;  /* 0x0000000306037207 */ /* 0x000fe20005000000 */
[----:B------:R-:W-:Y:S01]  /*3040*/  UIADD3 UR9, UPT, UPT, UR4, 0xa0, URZ ;  /* 0x000000a004097890 */ /* 0x000fe2000fffe0ff */
[----:B--2---:R-:W-:Y:S01]  /*3050*/  LEA R2, R11, UR6, 0x3 ;  /* 0x000000060b027c11 */ /* 0x004fe2000f8e18ff */
[----:B------:R-:W-:Y:S01]  /*3060*/  UIADD3 UR8, UPT, UPT, UR8, 0x130, URZ ;  /* 0x0000013008087890 */ /* 0x000fe2000fffe0ff */
[----:B------:R2:W-:Y:S01]  /*3070*/  @!P2 SYNCS.ARRIVE.TRANS64.RED RZ, [R3+URZ], R4 ;  /* 0x0000000403ffa9a7 */ /* 0x0005e200080004ff */
[----:B------:R-:W-:Y:S01]  /*3080*/  UIADD3 UR4, UPT, UPT, UR5, 0x1, URZ ;  /* 0x0000000105047890 */ /* 0x000fe2000fffe0ff */
[----:B------:R-:W-:-:S03]  /*3090*/  VIADD R8, R8, 0x1 ;  /* 0x0000000108087836 */ /* 0x000fc60000000000 */
[----:B------:R-:W-:Y:S02]  /*30a0*/  UISETP.NE.AND UP0, UPT, UR4, 0x2, UPT ;  /* 0x000000020400788c */ /* 0x000fe4000bf05270 */
[----:B------:R-:W-:Y:S01]  /*30b0*/  ISETP.NE.AND P0, PT, R8, 0x2, PT ;  /* 0x000000020800780c */ /* 0x000fe20003f05270 */
[----:B------:R-:W-:Y:S06]  /*30c0*/  UGETNEXTWORKID.BROADCAST [UR8], [UR9] ;  /* 0x00000000080073ca */ /* 0x000fec0008000100 */
[----:B------:R-:W-:Y:S02]  /*30d0*/  USEL UR7, URZ, 0x1, UP0 ;  /* 0x00000001ff077887 */ /* 0x000fe40008000000 */
[----:B------:R-:W-:-:S04]  /*30e0*/  USEL UR5, UR4, URZ, UP0 ;  /* 0x000000ff04057287 */ /* 0x000fc80008000000 */
[----:B------:R-:W-:Y:S02]  /*30f0*/  LOP3.LUT R12, R12, UR7, RZ, 0x3c, !PT ;  /* 0x000000070c0c7c12 */ /* 0x000fe4000f8e3cff */
[----:B--2---:R-:W-:-:S04]  /*3100*/  SHF.L.U32 R4, R10, 0x1f, RZ ;  /* 0x0000001f0a047819 */ /* 0x004fc800000006ff */
[----:B------:R-:W2:Y:S02]  /*3110*/  SYNCS.PHASECHK.TRANS64.TRYWAIT P1, [R2+URZ+0xa0], R4 ;  /* 0x0000a004020075a7 */ /* 0x000ea400080211ff */
[----:B--2---:R-:W-:Y:S05]  /*3120*/  @!P1 BRA `(.L_x_56) ;  /* 0x0000004c00b09947 */ /* 0x004fea0003800000 */
.L_x_145:
[C---:B--2---:R-:W-:Y:S01]  /*3130*/  LEA R4, R11.reuse, UR6, 0x4 ;  /* 0x000000060b047c11 */ /* 0x044fe2000f8e20ff */
[----:B------:R-:W-:Y:S01]  /*3140*/  VIADD R2, R2, 0xb0 ;  /* 0x000000b002027836 */ /* 0x000fe20000000000 */
[----:B------:R-:W-:Y:S01]  /*3150*/  SEL R8, R8, RZ, P0 ;  /* 0x000000ff08087207 */ /* 0x000fe20000000000 */
[----:B------:R-:W-:-:S03]  /*3160*/  VIADD R11, R11, 0x1 ;  /* 0x000000010b0b7836 */ /* 0x000fc60000000000 */
[----:B------:R-:W2:Y:S01]  /*3170*/  LDS.128 R4, [R4+0x130] ;  /* 0x0001300004047984 */ /* 0x000ea20000000c00 */
[----:B------:R-:W-:Y:S02]  /*3180*/  PRMT R2, RZ, 0x654, R2 ;  /* 0x00000654ff027816 */ /* 0x000fe40000000002 */
[C---:B------:R-:W-:Y:S01]  /*3190*/  ISETP.NE.AND P1, PT, R11.reuse, 0x2, PT ;  /* 0x000000020b00780c */ /* 0x040fe20003f25270 */
[----:B------:R-:W-:Y:S01]  /*31a0*/  @!PT LDS RZ, [RZ] ;  /* 0x00000000fffff984 */ /* 0x000fe20000000800 */
[----:B------:R-:W-:Y:S01]  /*31b0*/  @!PT LDS RZ, [RZ] ;  /* 0x00000000fffff984 */ /* 0x000fe20000000800 */
[----:B------:R-:W-:Y:S01]  /*31c0*/  @!PT LDS RZ, [RZ] ;  /* 0x00000000fffff984 */ /* 0x000fe20000000800 */
[----:B------:R-:W-:Y:S01]  /*31d0*/  @!PT LDS RZ, [RZ] ;  /* 0x00000000fffff984 */ /* 0x000fe20000000800 */
[----:B------:R3:W-:Y:S06]  /*31e0*/  MEMBAR.ALL.CTA ;  /* 0x0000000000007992 */ /* 0x0007ec0000008000 */
[----:B---3--:R-:W3:Y:S01]  /*31f0*/  FENCE.VIEW.ASYNC.S ;  /* 0x00000000000073c6 */ /* 0x008ee20000000000 */
[----:B------:R-:W-:Y:S01]  /*3200*/  SEL R11, R11, RZ, P1 ;  /* 0x000000ff0b0b7207 */ /* 0x000fe20000800000 */
[----:B---3--:R3:W-:Y:S01]  /*3210*/  SYNCS.ARRIVE.TRANS64.RED.A1T0 RZ, [R2+URZ], RZ ;  /* 0x000000ff02ff79a7 */ /* 0x0087e200081004ff */
[----:B--2---:R-:W-:-:S02]  /*3220*/  LOP3.LUT P3, RZ, R6, 0x1, RZ, 0xc0, !PT ;  /* 0x0000000106ff7812 */ /* 0x004fc4000786c0ff */
[----:B------:R-:W-:-:S04]  /*3230*/  SEL R4, RZ, 0x1, P1 ;  /* 0x00000001ff047807 */ /* 0x000fc80000800000 */
[----:B------:R-:W-:Y:S02]  /*3240*/  LOP3.LUT R10, R10, R4, RZ, 0x3c, !PT ;  /* 0x000000040a0a7212 */ /* 0x000fe400078e3cff */
[----:B---3--:R-:W-:-:S04]  /*3250*/  SEL R2, RZ, 0x1, P0 ;  /* 0x00000001ff027807 */ /* 0x008fc80000000000 */
[----:B------:R-:W-:Y:S01]  /*3260*/  LOP3.LUT R9, R9, R2, RZ, 0x3c, !PT ;  /* 0x0000000209097212 */ /* 0x000fe200078e3cff */
[----:B------:R-:W-:Y:S06]  /*3270*/  @P3 BRA `(.L_x_57) ;  /* 0xfffffffc002c3947 */ /* 0x000fec000383ffff */
[----:B------:R-:W-:Y:S01]  /*3280*/  ULEA UR4, UR5, UR6, 0x3 ;  /* 0x0000000605047291 */ /* 0x000fe2000f8e18ff */
[----:B------:R-:W-:-:S08]  /*3290*/  SHF.L.U32 R2, R12, 0x1f, RZ ;  /* 0x0000001f0c027819 */ /* 0x000fd000000006ff */
[----:B------:R-:W2:Y:S02]  /*32a0*/  SYNCS.PHASECHK.TRANS64 P0, [UR4+0xb0], R2 ;  /* 0x0000b002ff0075a7 */ /* 0x000ea40008001004 */
[----:B--2---:R-:W-:Y:S05]  /*32b0*/  @P0 BRA `(.L_x_58) ;  /* 0x0000000000080947 */ /* 0x004fea0003800000 */
[----:B------:R-:W2:Y:S02]  /*32c0*/  SYNCS.PHASECHK.TRANS64.TRYWAIT P0, [UR4+0xb0], R2 ;  /* 0x0000b002ff0075a7 */ /* 0x000ea40008001104 */
[----:B--2---:R-:W-:Y:S05]  /*32d0*/  @!P0 BRA `(.L_x_59) ;  /* 0x0000004c00588947 */ /* 0x004fea0003800000 */
.L_x_58:
[----:B------:R-:W-:-:S04]  /*32e0*/  UIADD3 UR7, UPT, UPT, UR5, 0x1, URZ ;  /* 0x0000000105077890 */ /* 0x000fc8000fffe0ff */
[----:B------:R-:W-:-:S04]  /*32f0*/  UISETP.NE.AND UP0, UPT, UR7, 0x2, UPT ;  /* 0x000000020700788c */ /* 0x000fc8000bf05270 */
[----:B------:R-:W-:Y:S02]  /*3300*/  USEL UR8, URZ, 0x1, UP0 ;  /* 0x00000001ff087887 */ /* 0x000fe40008000000 */
[----:B------:R-:W-:-:S04]  /*3310*/  USEL UR7, UR7, URZ, UP0 ;  /* 0x000000ff07077287 */ /* 0x000fc80008000000 */
[----:B------:R-:W-:Y:S01]  /*3320*/  ULEA UR7, UR7, UR6, 0x3 ;  /* 0x0000000607077291 */ /* 0x000fe2000f8e18ff */
[----:B--2---:R-:W-:-:S04]  /*3330*/  LOP3.LUT R2, R12, UR8, RZ, 0x3c, !PT ;  /* 0x000000080c027c12 */ /* 0x004fc8000f8e3cff */
[----:B------:R-:W-:-:S04]  /*3340*/  SHF.L.U32 R0, R2, 0x1f, RZ ;  /* 0x0000001f02007819 */ /* 0x000fc800000006ff */
[----:B------:R-:W2:Y:S02]  /*3350*/  SYNCS.PHASECHK.TRANS64 P0, [UR7+0xb0], R0 ;  /* 0x0000b000ff0075a7 */ /* 0x000ea40008001007 */
[----:B-12---:R-:W-:Y:S05]  /*3360*/  @P0 EXIT ;  /* 0x000000000000094d */ /* 0x006fea0003800000 */
[----:B------:R-:W-:Y:S02]  /*3370*/  SHF.L.U32 R2, R2, 0x1f, RZ ;  /* 0x0000001f02027819 */ /* 0x000fe400000006ff */
[----:B------:R-:W-:-:S07]  /*3380*/  MOV R0, UR7 ;  /* 0x0000000700007c02 */ /* 0x000fce0008000f00 */
.L_x_60:
[----:B-1----:R1:W2:Y:S02]  /*3390*/  SYNCS.PHASECHK.TRANS64.TRYWAIT P0, [R0+URZ+0xb0], R2 ;  /* 0x0000b002000075a7 */ /* 0x0022a400080011ff */
[----:B--2---:R-:W-:Y:S05]  /*33a0*/  @!P0 NANOSLEEP.SYNCS 0x989680 ;  /* 0x009896800000895d */ /* 0x004fea0003900000 */
[----:B------:R-:W2:Y:S02]  /*33b0*/  @!P0 SYNCS.PHASECHK.TRANS64 P0, [R0+URZ+0xb0], R2 ;  /* 0x0000b002000085a7 */ /* 0x000ea400080010ff */
[----:B--2---:R-:W-:Y:S05]  /*33c0*/  @P0 EXIT ;  /* 0x000000000000094d */ /* 0x004fea0003800000 */
[----:B------:R-:W-:Y:S05]  /*33d0*/  BRA `(.L_x_60) ;  /* 0xfffffffc00ec7947 */ /* 0x000fea000383ffff */
.L_x_53:
[----:B------:R-:W-:Y:S05]  /*33e0*/  BRA.U UP4, `(.L_x_61) ;  /* 0x0000001104447547 */ /* 0x000fea000b800000 */
[----:B------:R-:W-:Y:S01]  /*33f0*/  UMOV UR4, 0x40 ;  /* 0x0000004000047882 */ /* 0x000fe20000000000 */
[----:B------:R-:W-:Y:S01]  /*3400*/  NOP ;  /* 0x0000000000007918 */ /* 0x000fe20000000000 */
[----:B------:R-:W-:Y:S01]  /*3410*/  ULEA UR5, UR54, UR4, 0x18 ;  /* 0x0000000436057291 */ /* 0x000fe2000f8ec0ff */
[----:B------:R-:W-:Y:S02]  /*3420*/  UMOV UR6, 0x400 ;  /* 0x0000040000067882 */ /* 0x000fe40000000000 */
[----:B------:R-:W-:-:S06]  /*3430*/  ULEA UR6, UR54, UR6, 0x18 ;  /* 0x0000000636067291 */ /* 0x000fcc000f8ec0ff */
[----:B------:R-:W2:Y:S02]  /*3440*/  LDS.U8 R0, [UR5+0x1c] ;  /* 0x00001c05ff007984 */ /* 0x000ea40008000000 */
[----:B--2---:R-:W-:-:S13]  /*3450*/  ISETP.NE.AND P0, PT, R0, RZ, PT ;  /* 0x000000ff0000720c */ /* 0x004fda0003f05270 */
[----:B------:R-:W-:Y:S05]  /*3460*/  @P0 BRA `(.L_x_62) ;  /* 0x0000000000580947 */ /* 0x000fea0003800000 */
[----:B------:R-:W-:-:S13]  /*3470*/  ELECT P0, URZ, PT ;  /* 0x0000000000ff782f */ /* 0x000fda0003800000 */
[----:B------:R-:W-:Y:S05]  /*3480*/  @!P0 BRA `(.L_x_63) ;  /* 0x0000000000608947 */ /* 0x000fea0003800000 */
[----:B------:R-:W-:Y:S01]  /*3490*/  UMOV UR4, 0x10 ;  /* 0x0000001000047882 */ /* 0x000fe20000000000 */
[----:B------:R-:W-:Y:S01]  /*34a0*/  HFMA2 R0, -RZ, RZ, 0, 5.9604644775390625e-08 ;  /* 0x00000001ff007431 */ /* 0x000fe200000001ff */
[----:B------:R-:W-:-:S03]  /*34b0*/  MOV R3, 0xffff ;  /* 0x0000ffff00037802 */ /* 0x000fc60000000f00 */
[----:B------:R-:W-:Y:S04]  /*34c0*/  DEPBAR.LE SB2, 0x36 ;  /* 0x0000ad800000791a */ /* 0x000fe80000000000 */
[----:B------:R-:W2:Y:S02]  /*34d0*/  UTCATOMSWS.FIND_AND_SET.ALIGN UP0, UR4, UR4 ;  /* 0x00000004000475e3 */ /* 0x000ea40008000800 */
[----:B--2---:R-:W-:Y:S01]  /*34e0*/  MOV R4, UR4 ;  /* 0x0000000400047c02 */ /* 0x004fe20008000f00 */
[----:B------:R-:W-:Y:S06]  /*34f0*/  BRA.U UP0, `(.L_x_64) ;  /* 0x0000000100187547 */ /* 0x000fec000b800000 */
.L_x_65:
[----:B------:R-:W-:Y:S05]  /*3500*/  NANOSLEEP 0x64 ;  /* 0x000000640000795d */ /* 0x000fea0003800000 */
[----:B------:R-:W-:-:S05]  /*3510*/  UMOV UR4, 0x10 ;  /* 0x0000001000047882 */ /* 0x000fca0000000000 */
[----:B------:R-:W-:Y:S04]  /*3520*/  DEPBAR.LE SB2, 0x36 ;  /* 0x0000ad800000791a */ /* 0x000fe80000000000 */
[----:B------:R-:W2:Y:S02]  /*3530*/  UTCATOMSWS.FIND_AND_SET.ALIGN UP0, UR4, UR4 ;  /* 0x00000004000475e3 */ /* 0x000ea40008000800 */
[----:B--2---:R-:W-:Y:S01]  /*3540*/  MOV R4, UR4 ;  /* 0x0000000400047c02 */ /* 0x004fe20008000f00 */
[----:B------:R-:W-:Y:S05]  /*3550*/  BRA.U !UP0, `(.L_x_65) ;  /* 0xfffffffd08e87547 */ /* 0x000fea000b83ffff */
.L_x_64:
[-C--:B------:R-:W-:Y:S02]  /*3560*/  SHF.L.U32 R3, R3, R4.reuse, RZ ;  /* 0x0000000403037219 */ /* 0x080fe400000006ff */
[----:B------:R-:W-:Y:S01]  /*3570*/  SHF.L.U32 R0, R0, R4, RZ ;  /* 0x0000000400007219 */ /* 0x000fe200000006ff */
[----:B------:R-:W-:Y:S02]  /*3580*/  IMAD.SHL.U32 R4, R4, 0x20, RZ ;  /* 0x0000002004047824 */ /* 0x000fe400078e00ff */
[----:B------:R2:W-:Y:S04]  /*3590*/  ATOMS.OR RZ, [UR5+0x14], R3 ;  /* 0x00001403ffff798c */ /* 0x0005e8000b000005 */
[----:B------:R2:W-:Y:S04]  /*35a0*/  ATOMS.OR RZ, [UR5+0x18], R0 ;  /* 0x00001800ffff798c */ /* 0x0005e8000b000005 */
[----:B------:R2:W-:Y:S01]  /*35b0*/  STS [UR6+0x150], R4 ;  /* 0x00015004ff007988 */ /* 0x0005e20008000806 */
[----:B------:R-:W-:Y:S05]  /*35c0*/  BRA `(.L_x_63) ;  /* 0x0000000000107947 */ /* 0x000fea0003800000 */
.L_x_62:
[----:B------:R-:W-:Y:S02]  /*35d0*/  MOV R0, 0xffffffff ;  /* 0xffffffff00007802 */ /* 0x000fe40000000f00 */
[----:B------:R-:W-:-:S03]  /*35e0*/  MOV R4, 0x3610 ;  /* 0x0000361000047802 */ /* 0x000fc60000000f00 */
[----:B------:R2:W-:Y:S04]  /*35f0*/  STS [UR6+0x150], R0 ;  /* 0x00015000ff007988 */ /* 0x0005e80008000806 */
[----:B-12--5:R-:W-:Y:S05]  /*3600*/  CALL.REL.NOINC `($__internal_1_$__cuda_sm10x_tcgen05_guardrail_trap_phase_invalid_during_alloc) ;  /* 0x0000005000307944 */ /* 0x026fea0003c00000 */
.L_x_63:
[----:B------:R-:W-:Y:S05]  /*3610*/  WARPSYNC.ALL ;  /* 0x0000000000007948 */ /* 0x000fea0003800000 */
[----:B------:R-:W3:Y:S01]  /*3620*/  S2UR UR4, SR_CgaCtaId ;  /* 0x00000000000479c3 */ /* 0x000ee20000008800 */
[----:B------:R-:W-:Y:S01]  /*3630*/  UMOV UR41, 0x400 ;  /* 0x0000040000297882 */ /* 0x000fe20000000000 */
[----:B------:R-:W-:-:S06]  /*3640*/  NOP ;  /* 0x0000000000007918 */ /* 0x000fcc0000000000 */
[----:B------:R-:W-:Y:S06]  /*3650*/  BAR.ARV 0x6, 0xa0 ;  /* 0x0182800000007b1d */ /* 0x000fec0000002000 */
[----:B------:R-:W4:Y:S01]  /*3660*/  LDCU UR6, c[0x0][0x38c] ;  /* 0x00007180ff0677ac */ /* 0x000f220008000800 */
[----:B------:R-:W-:Y:S01]  /*3670*/  LOP3.LUT R2, R2, 0xffff, RZ, 0xc0, !PT ;  /* 0x0000ffff02027812 */ /* 0x000fe200078ec0ff */
[----:B------:R-:W-:Y:S01]  /*3680*/  IMAD.MOV.U32 R11, RZ, RZ, 0x1 ;  /* 0x00000001ff0b7424 */ /* 0x000fe200078e00ff */
[----:B------:R-:W-:Y:S01]  /*3690*/  CS2R R8, SRZ ;  /* 0x0000000000087805 */ /* 0x000fe2000001ff00 */
[----:B------:R-:W1:Y:S01]  /*36a0*/  LDCU UR7, c[0x0][0x38c] ;  /* 0x00007180ff0777ac */ /* 0x000e620008000800 */
[----:B------:R-:W-:Y:S01]  /*36b0*/  R2UR UR42, R2 ;  /* 0x00000000022a72ca */ /* 0x000fe200000e0000 */
[----:B------:R-:W-:Y:S01]  /*36c0*/  IMAD.MOV.U32 R10, RZ, RZ, RZ ;  /* 0x000000ffff0a7224 */ /* 0x000fe200078e00ff */
[----:B------:R-:W-:Y:S01]  /*36d0*/  UMOV UR45, URZ ;  /* 0x000000ff002d7c82 */ /* 0x000fe20008000000 */
[----:B------:R-:W-:Y:S01]  /*36e0*/  UMOV UR39, URZ ;  /* 0x000000ff00277c82 */ /* 0x000fe20008000000 */
[----:B---3--:R-:W-:Y:S01]  /*36f0*/  ULEA UR41, UR4, UR41, 0x18 ;  /* 0x0000002904297291 */ /* 0x008fe2000f8ec0ff */
[----:B------:R-:W-:Y:S01]  /*3700*/  UMOV UR62, 0x0 ;  /* 0x00000000003e7882 */ /* 0x000fe20000000000 */
[----:B------:R-:W-:-:S02]  /*3710*/  UMOV UR63, 0x4100010 ;  /* 0x04100010003f7882 */ /* 0x000fc40000000000 */
[----:B------:R-:W-:Y:S02]  /*3720*/  UIADD3 UR5, UPT, UPT, UR41, 0x3400, URZ ;  /* 0x0000340029057890 */ /* 0x000fe4000fffe0ff */
[----:B------:R-:W-:Y:S02]  /*3730*/  UIADD3 UR4, UPT, UPT, UR41, 0x1b400, URZ ;  /* 0x0001b40029047890 */ /* 0x000fe4000fffe0ff */
[----:B----4-:R-:W-:Y:S01]  /*3740*/  UIADD3 UR6, UPT, UPT, UR6, 0x7f, URZ ;  /* 0x0000007f06067890 */ /* 0x010fe2000fffe0ff */
[----:B--2---:R-:W2:Y:S01]  /*3750*/  LDS R0, [UR41+0x150] ;  /* 0x00015029ff007984 */ /* 0x004ea20008000800 */
[----:B------:R-:W-:Y:S02]  /*3760*/  USHF.R.U32.HI UR5, URZ, 0x4, UR5 ;  /* 0x00000004ff057899 */ /* 0x000fe40008011605 */
[----:B------:R-:W-:Y:S02]  /*3770*/  USHF.R.S32.HI UR47, URZ, 0x1f, UR6 ;  /* 0x0000001fff2f7899 */ /* 0x000fe40008011406 */
[----:B------:R-:W-:-:S02]  /*3780*/  USHF.R.U32.HI UR4, URZ, 0x4, UR4 ;  /* 0x00000004ff047899 */ /* 0x000fc40008011604 */
[----:B------:R-:W-:Y:S02]  /*3790*/  ULEA.HI UR47, UR47, UR6, URZ, 0x7 ;  /* 0x000000062f2f7291 */ /* 0x000fe4000f8f38ff */
[----:B------:R-:W-:Y:S02]  /*37a0*/  ULOP3.LUT UR5, UR5, 0x3fff, URZ, 0xc0, !UPT ;  /* 0x00003fff05057892 */ /* 0x000fe4000f8ec0ff */
[----:B------:R-:W-:Y:S02]  /*37b0*/  USHF.R.S32.HI UR47, URZ, 0x7, UR47 ;  /* 0x00000007ff2f7899 */ /* 0x000fe4000801142f */
[----:B------:R-:W-:Y:S02]  /*37c0*/  ULOP3.LUT UR4, UR4, 0x3fff, URZ, 0xc0, !UPT ;  /* 0x00003fff04047892 */ /* 0x000fe4000f8ec0ff */
[----:B------:R-:W-:Y:S01]  /*37d0*/  UISETP.LT.AND UP0, UPT, UR47, 0x1, UPT ;  /* 0x000000012f00788c */ /* 0x000fe2000bf01270 */
[----:B------:R-:W-:Y:S01]  /*37e0*/  UMOV UR60, 0x0 ;  /* 0x00000000003c7882 */ /* 0x000fe20000000000 */
[----:B------:R-:W-:-:S02]  /*37f0*/  UMOV UR61, 0x4100010 ;  /* 0x04100010003d7882 */ /* 0x000fc40000000000 */
[----:B------:R-:W-:Y:S01]  /*3800*/  USEL UR64, UR47, 0x1, !UP0 ;  /* 0x000000012f407887 */ /* 0x000fe2000c000000 */
[----:B------:R-:W-:Y:S01]  /*3810*/  UMOV UR58, 0x0 ;  /* 0x00000000003a7882 */ /* 0x000fe20000000000 */
[----:B------:R-:W-:Y:S01]  /*3820*/  UMOV UR59, 0x4100010 ;  /* 0x04100010003b7882 */ /* 0x000fe20000000000 */
[----:B------:R-:W-:Y:S01]  /*3830*/  UMOV UR56, 0x0 ;  /* 0x0000000000387882 */ /* 0x000fe20000000000 */
[----:B------:R-:W-:Y:S01]  /*3840*/  UMOV UR57, 0x4100010 ;  /* 0x0410001000397882 */ /* 0x000fe20000000000 */
[----:B------:R-:W-:Y:S01]  /*3850*/  UMOV UR54, 0x0 ;  /* 0x0000000000367882 */ /* 0x000fe20000000000 */
[----:B------:R-:W-:Y:S01]  /*3860*/  UMOV UR55, 0x4100010 ;  /* 0x0410001000377882 */ /* 0x000fe20000000000 */
[----:B------:R-:W-:Y:S01]  /*3870*/  UMOV UR52, 0x0 ;  /* 0x0000000000347882 */ /* 0x000fe20000000000 */
[----:B------:R-:W-:Y:S01]  /*3880*/  UMOV UR53, 0x4100010 ;  /* 0x0410001000357882 */ /* 0x000fe20000000000 */
[----:B------:R-:W-:Y:S02]  /*3890*/  ULOP3.LUT UR43, UR5, 0x10000, URZ, 0xfc, !UPT ;  /* 0x00010000052b7892 */ /* 0x000fe4000f8efcff */
[----:B------:R-:W-:-:S02]  /*38a0*/  ULOP3.LUT UR44, UR4, 0x10000, URZ, 0xfc, !UPT ;  /* 0x00010000042c7892 */ /* 0x000fc4000f8efcff */
[----:B------:R-:W-:Y:S02]  /*38b0*/  UIADD3 UR64, UPT, UPT, -UR64, URZ, URZ ;  /* 0x000000ff40407290 */ /* 0x000fe4000fffe1ff */
[----:B-1----:R-:W-:Y:S01]  /*38c0*/  UISETP.GE.AND UP4, UPT, UR7, 0x1, UPT ;  /* 0x000000010700788c */ /* 0x002fe2000bf86270 */
[----:B------:R-:W-:Y:S01]  /*38d0*/  UMOV UR50, 0x0 ;  /* 0x0000000000327882 */ /* 0x000fe20000000000 */
[----:B------:R-:W-:Y:S01]  /*38e0*/  UMOV UR51, 0x4100010 ;  /* 0x0410001000337882 */ /* 0x000fe20000000000 */
[----:B------:R-:W-:Y:S01]  /*38f0*/  UMOV UR48, 0x0 ;  /* 0x0000000000307882 */ /* 0x000fe20000000000 */
[----:B--2---:R-:W-:Y:S01]  /*3900*/  R2UR UR65, R0 ;  /* 0x00000000004172ca */ /* 0x004fe200000e0000 */
[----:B------:R-:W-:-:S14]  /*3910*/  UMOV UR49, 0x4100010 ;  /* 0x0410001000317882 */ /* 0x000fdc0000000000 */
.L_x_72:
[----:B------:R-:W-:Y:S02]  /*3920*/  LEA R0, R10, UR41, 0x3 ;  /* 0x000000290a007c11 */ /* 0x000fe4000f8e18ff */
[----:B------:R-:W-:Y:S02]  /*3930*/  SHF.L.U32 R2, R9, 0x1f, RZ ;  /* 0x0000001f09027819 */ /* 0x000fe400000006ff */
[----:B------:R-:W-:Y:S01]  /*3940*/  PLOP3.LUT P0, PT, PT, PT, UP4, 0x80, 0x8 ;  /* 0x000000000008781c */ /* 0x000fe20003f0f048 */
[----:B------:R-:W-:Y:S01]  /*3950*/  VIADD R3, R0, 0xb0 ;  /* 0x000000b000037836 */ /* 0x000fe20000000000 */
[----:B-1----:R-:W1:Y:S02]  /*3960*/  SYNCS.PHASECHK.TRANS64.TRYWAIT P1, [R0+URZ+0xa0], R2 ;  /* 0x0000a002000075a7 */ /* 0x002e6400080211ff */
[----:B-1-3--:R-:W-:Y:S09]  /*3970*/  @!P1 BRA `(.L_x_66) ;  /* 0x0000004400c89947 */ /* 0x00aff20003800000 */
.L_x_147:
[----:B------:R-:W-:Y:S01]  /*3980*/  LEA R4, R10, UR41, 0x4 ;  /* 0x000000290a047c11 */ /* 0x000fe2000f8e20ff */
[----:B------:R-:W-:Y:S01]  /*3990*/  @UP4 ULEA UR4, UR39, UR41, 0x3 ;  /* 0x0000002927044291 */ /* 0x000fe2000f8e18ff */
[----:B------:R-:W-:Y:S01]  /*39a0*/  PLOP3.LUT P2, PT, PT, PT, PT, 0x80, 0x8 ;  /* 0x000000000008781c */ /* 0x000fe20003f4f070 */
[----:B------:R-:W-:Y:S01]  /*39b0*/  ULEA UR46, UR45, UR41, 0x3 ;  /* 0x000000292d2e7291 */ /* 0x000fe2000f8e18ff */
[----:B------:R-:W-:Y:S02]  /*39c0*/  PRMT R3, RZ, 0x654, R3 ;  /* 0x00000654ff037816 */ /* 0x000fe40000000003 */
[----:B------:R-:W2:Y:S01]  /*39d0*/  LDS.128 R4, [R4+0x130] ;  /* 0x0001300004047984 */ /* 0x000ea20000000c00 */
[----:B-1----:R-:W-:Y:S02]  /*39e0*/  @P0 SHF.L.U32 R2, R8, 0x1f, RZ ;  /* 0x0000001f08020819 */ /* 0x002fe400000006ff */
[----:B------:R-:W-:Y:S01]  /*39f0*/  SHF.L.U32 R0, R11, 0x1f, RZ ;  /* 0x0000001f0b007819 */ /* 0x000fe200000006ff */
[----:B------:R-:W-:Y:S01]  /*3a00*/  @!PT LDS RZ, [RZ] ;  /* 0x00000000fffff984 */ /* 0x000fe20000000800 */
[----:B------:R-:W-:Y:S01]  /*3a10*/  @!PT LDS RZ, [RZ] ;  /* 0x00000000fffff984 */ /* 0x000fe20000000800 */
[----:B------:R-:W-:Y:S01]  /*3a20*/  @!PT LDS RZ, [RZ] ;  /* 0x00000000fffff984 */ /* 0x000fe20000000800 */
[----:B------:R-:W-:Y:S01]  /*3a30*/  @!PT LDS RZ, [RZ] ;  /* 0x00000000fffff984 */ /* 0x000fe20000000800 */
[----:B------:R1:W-:Y:S06]  /*3a40*/  MEMBAR.ALL.CTA ;  /* 0x0000000000007992 */ /* 0x0003ec0000008000 */
[----:B-1----:R-:W1:Y:S02]  /*3a50*/  FENCE.VIEW.ASYNC.S ;  /* 0x00000000000073c6 */ /* 0x002e640000000000 */
[----:B-1----:R1:W-:Y:S01]  /*3a60*/  SYNCS.ARRIVE.TRANS64.RED.A1T0 RZ, [R3+URZ], RZ ;  /* 0x000000ff03ff79a7 */ /* 0x0023e200081004ff */
[----:B------:R1:W3:Y:S01]  /*3a70*/  @P0 SYNCS.PHASECHK.TRANS64.TRYWAIT P2, [UR4], R2 ;  /* 0x00000002ff0005a7 */ /* 0x0002e20008041104 */
[----:B------:R-:W-:Y:S01]  /*3a80*/  ULEA.HI UR4, UR45, UR45, URZ, 0x1 ;  /* 0x0000002d2d047291 */ /* 0x000fe2000f8f08ff */
[----:B--2---:R-:W-:-:S03]  /*3a90*/  LOP3.LUT P1, RZ, R6, 0x1, RZ, 0xc0, !PT ;  /* 0x0000000106ff7812 */ /* 0x004fc6000782c0ff */
[----:B------:R-:W-:Y:S02]  /*3aa0*/  USHF.L.U32 UR5, UR4, 0x5, URZ ;  /* 0x0000000504057899 */ /* 0x000fe400080006ff */
[----:B------:R-:W-:Y:S02]  /*3ab0*/  ULOP3.LUT UR36, UR4, 0xffe, URZ, 0xc0, !UPT ;  /* 0x00000ffe04247892 */ /* 0x000fe4000f8ec0ff */
[----:B------:R-:W-:Y:S02]  /*3ac0*/  ULOP3.LUT UR4, UR5, 0xffffffc0, URZ, 0xc0, !UPT ;  /* 0xffffffc005047892 */ /* 0x000fe4000f8ec0ff */
[----:B------:R-:W-:Y:S02]  /*3ad0*/  UIADD3 UR36, UPT, UPT, -UR36, UR45, URZ ;  /* 0x0000002d24247290 */ /* 0x000fe4000fffe1ff */
[----:B------:R-:W-:Y:S01]  /*3ae0*/  UIADD3 UR4, UPT, UPT, UR65, UR4, URZ ;  /* 0x0000000441047290 */ /* 0x000fe2000fffe0ff */
[----:B------:R-:W2:Y:S03]  /*3af0*/  SYNCS.PHASECHK.TRANS64.TRYWAIT P0, [UR46+0xe0], R0 ;  /* 0x0000e000ff0075a7 */ /* 0x000ea6000800112e */
[----:B------:R-:W-:Y:S01]  /*3b00*/  ULEA UR36, UR36, UR4, 0x14 ;  /* 0x0000000424247291 */ /* 0x000fe2000f8ea0ff */
[----:B-123--:R-:W-:Y:S11]  /*3b10*/  @!P0 BRA `(.L_x_67) ;  /* 0x0000004400748947 */ /* 0x00eff60003800000 */
.L_x_149:
[----:B------:R-:W-:Y:S01]  /*3b20*/  IADD3 R10, PT, PT, R10, 0x1, RZ ;  /* 0x000000010a0a7810 */ /* 0x000fe20007ffe0ff */
[----:B------:R-:W-:Y:S06]  /*3b30*/  BRA.U !UP4, `(.L_x_68) ;  /* 0x000000050c107547 */ /* 0x000fec000b800000 */
[----:B------:R-:W-:Y:S01]  /*3b40*/  UPLOP3.LUT UP2, UPT, UPT, UPT, UPT, 0x40, 0x4 ;  /* 0x000000000004789c */ /* 0x000fe20003f4e870 */
[----:B------:R-:W-:Y:S01]  /*3b50*/  UMOV UR38, UR64 ;  /* 0x0000004000267c82 */ /* 0x000fe20008000000 */
[----:B------:R-:W-:Y:S01]  /*3b60*/  UMOV UR37, UR47 ;  /* 0x0000002f00257c82 */ /* 0x000fe20008000000 */
[----:B------:R-:W-:-:S08]  /*3b70*/  UMOV UR5, UR39 ;  /* 0x0000002700057c82 */ /* 0x000fd00008000000 */
.L_x_71:
[----:B------:R-:W-:Y:S02]  /*3b80*/  UIADD3 UR38, UPT, UPT, UR38, 0x1, URZ ;  /* 0x0000000126267890 */ /* 0x000fe4000fffe0ff */
[----:B------:R-:W-:Y:S02]  /*3b90*/  ULEA UR7, UR5, UR41, 0x3 ;  /* 0x0000002905077291 */ /* 0x000fe4000f8e18ff */
[----:B------:R-:W-:Y:S01]  /*3ba0*/  UISETP.NE.AND UP3, UPT, UR38, URZ, UPT ;  /* 0x000000ff2600728c */ /* 0x000fe2000bf65270 */
[----:B--23--:R-:W-:Y:S10]  /*3bb0*/  @P2 BRA `(.L_x_69) ;  /* 0x00000000000c2947 */ /* 0x00cff40003800000 */
[----:B-1----:R-:W-:Y:S04]  /*3bc0*/  SHF.L.U32 R2, R8, 0x1f, RZ ;  /* 0x0000001f08027819 */ /* 0x002fe800000006ff */
[----:B------:R-:W1:Y:S02]  /*3bd0*/  SYNCS.PHASECHK.TRANS64.TRYWAIT P0, [UR7], R2 ;  /* 0x00000002ff0075a7 */ /* 0x000e640008001107 */
[----:B-1----:R-:W-:Y:S05]  /*3be0*/  @!P0 BRA `(.L_x_70) ;  /* 0x0000004400588947 */ /* 0x002fea0003800000 */
.L_x_69:
[----:B------:R-:W-:Y:S01]  /*3bf0*/  UISETP.NE.AND UP0, UPT, UR37, 0x1, UPT ;  /* 0x000000012500788c */ /* 0x000fe2000bf05270 */
[----:B------:R-:W-:Y:S01]  /*3c00*/  PLOP3.LUT P2, PT, PT, PT, PT, 0x80, 0x8 ;  /* 0x000000000008781c */ /* 0x000fe20003f4f070 */
[----:B------:R-:W-:Y:S02]  /*3c10*/  UIADD3 UR4, UPT, UPT, UR5, 0x1, URZ ;  /* 0x0000000105047890 */ /* 0x000fe4000fffe0ff */
[----:B------:R-:W-:Y:S02]  /*3c20*/  UIADD3 UR40, UPT, UPT, UR7, 0x30, URZ ;  /* 0x0000003007287890 */ /* 0x000fe4000fffe0ff */
[----:B------:R-:W-:Y:S01]  /*3c30*/  UISETP.NE.AND UP1, UPT, UR4, 0x6, UPT ;  /* 0x000000060400788c */ /* 0x000fe2000bf25270 */
[----:B------:R-:W-:Y:S01]  /*3c40*/  PLOP3.LUT P0, PT, PT, PT, UP0, 0x80, 0x8 ;  /* 0x000000000008781c */ /* 0x000fe20003f0f008 */
[----:B------:R-:W-:Y:S02]  /*3c50*/  UIADD3 UR37, UPT, UPT, UR37, -0x1, URZ ;  /* 0xffffffff25257890 */ /* 0x000fe4000fffe0ff */
[----:B------:R-:W-:Y:S02]  /*3c60*/  USEL UR6, URZ, 0x1, UP1 ;  /* 0x00000001ff067887 */ /* 0x000fe40008800000 */
[----:B------:R-:W-:Y:S01]  /*3c70*/  USEL UR39, UR4, URZ, UP1 ;  /* 0x000000ff04277287 */ /* 0x000fe20008800000 */
[----:B------:R-:W-:Y:S01]  /*3c80*/  UMOV UR7, 0x40004040 ;  /* 0x4000404000077882 */ /* 0x000fe20000000000 */
[----:B------:R-:W-:Y:S02]  /*3c90*/  UMOV UR35, 0x40004040 ;  /* 0x4000404000237882 */ /* 0x000fe40000000000 */
[----:B------:R-:W-:Y:S01]  /*3ca0*/  @UP0 ULEA UR4, UR39, UR41, 0x3 ;  /* 0x0000002927040291 */ /* 0x000fe2000f8e18ff */
[----:B------:R-:W-:Y:S01]  /*3cb0*/  LOP3.LUT R8, R8, UR6, RZ, 0x3c, !PT ;  /* 0x0000000608087c12 */ /* 0x000fe2000f8e3cff */
[----:B------:R-:W-:Y:S01]  /*3cc0*/  ULEA UR6, UR5, UR44, 0xa ;  /* 0x0000002c05067291 */ /* 0x000fe2000f8e50ff */
[----:B------:R-:W-:Y:S02]  /*3cd0*/  UMOV UR33, 0x40004040 ;  /* 0x4000404000217882 */ /* 0x000fe40000000000 */
[----:B-1----:R-:W-:Y:S01]  /*3ce0*/  @P0 SHF.L.U32 R0, R8, 0x1f, RZ ;  /* 0x0000001f08000819 */ /* 0x002fe200000006ff */
[----:B------:R-:W-:Y:S02]  /*3cf0*/  UIADD3 UR34, UPT, UPT, UR6, 0x2, URZ ;  /* 0x0000000206227890 */ /* 0x000fe4000fffe0ff */
[----:B------:R-:W-:Y:S01]  /*3d00*/  UIADD3 UR30, UPT, UPT, UR6, 0x4, URZ ;  /* 0x00000004061e7890 */ /* 0x000fe2000fffe0ff */
[----:B------:R2:W3:Y:S01]  /*3d10*/  @P0 SYNCS.PHASECHK.TRANS64.TRYWAIT P2, [UR4], R0 ;  /* 0x00000000ff0005a7 */ /* 0x0004e20008041104 */
[----:B------:R-:W-:Y:S02]  /*3d20*/  ULEA UR4, UR5, UR43, 0xa ;  /* 0x0000002b05047291 */ /* 0x000fe4000f8e50ff */
[----:B------:R-:W-:Y:S02]  /*3d30*/  UIADD3 UR26, UPT, UPT, UR6, 0x6, URZ ;  /* 0x00000006061a7890 */ /* 0x000fe4000fffe0ff */
        /* <DEDUP_REMOVED lines=10> */
[----:B------:R-:W-:Y:S01]  /*3de0*/  UIADD3 UR8, UPT, UPT, UR4, 0x206, URZ ;  /* 0x0000020604087890 */ /* 0x000fe2000fffe0ff */
[----:B------:R-:W-:Y:S01]  /*3df0*/  UMOV UR5, 0x40004040 ;  /* 0x4000404000057882 */ /* 0x000fe20000000000 */
[----:B------:R-:W-:Y:S01]  /*3e00*/  UMOV UR31, 0x40004040 ;  /* 0x40004040001f7882 */ /* 0x000fe20000000000 */
[----:B------:R1:W-:Y:S01]  /*3e10*/  UTCHMMA gdesc[UR4], gdesc[UR6], tmem[UR36], tmem[UR62], idesc[UR63], UP2 ;  /* 0x00ff3e06040075ea */ /* 0x0003e20009000024 */
[----:B------:R-:W-:Y:S01]  /*3e20*/  UPLOP3.LUT UP2, UPT, UPT, UPT, UPT, 0x80, 0x8 ;  /* 0x000000000008789c */ /* 0x000fe20003f4f070 */
[----:B------:R2:W-:Y:S01]  /*3e30*/  UTCHMMA gdesc[UR32], gdesc[UR34], tmem[UR36], tmem[UR60], idesc[UR61], UPT ;  /* 0x00ff3c22200075ea */ /* 0x0005e2000b800024 */
[----:B------:R-:W-:Y:S01]  /*3e40*/  UMOV UR29, 0x40004040 ;  /* 0x40004040001d7882 */ /* 0x000fe20000000000 */
[----:B------:R-:W-:Y:S01]  /*3e50*/  UMOV UR27, 0x40004040 ;  /* 0x40004040001b7882 */ /* 0x000fe20000000000 */
        /* <DEDUP_REMOVED lines=12> */
[----:B------:R-:W-:Y:S01]  /*3f20*/  UMOV UR9, 0x40004040 ;  /* 0x4000404000097882 */ /* 0x000fe20000000000 */
[----:B------:R2:W-:Y:S01]  /*3f30*/  UTCHMMA gdesc[UR12], gdesc[UR14], tmem[UR36], tmem[UR50], idesc[UR51], UPT ;  /* 0x00ff320e0c0075ea */ /* 0x0005e2000b800024 */
[----:B------:R2:W-:Y:S01]  /*3f40*/  UTCHMMA gdesc[UR8], gdesc[UR10], tmem[UR36], tmem[UR48], idesc[UR49], UPT ;  /* 0x00ff300a080075ea */ /* 0x0005e2000b800024 */
[----:B------:R2:W-:Y:S01]  /*3f50*/  UTCBAR.MULTICAST [UR40], URZ, UR42 ;  /* 0x000000ff280073e9 */ /* 0x0005e2000800082a */
[----:B-1----:R-:W-:Y:S01]  /*3f60*/  UMOV UR5, UR39 ;  /* 0x0000002700057c82 */ /* 0x002fe20008000000 */
[----:B------:R-:W-:Y:S05]  /*3f70*/  BRA.U UP3, `(.L_x_71) ;  /* 0xfffffffd03007547 */ /* 0x000fea000b83ffff */
.L_x_68:
[----:B------:R-:W-:Y:S01]  /*3f80*/  UIADD3 UR4, UPT, UPT, UR45, 0x1, URZ ;  /* 0x000000012d047890 */ /* 0x000fe2000fffe0ff */
[C---:B------:R-:W-:Y:S01]  /*3f90*/  ISETP.NE.AND P0, PT, R10.reuse, 0x2, PT ;  /* 0x000000020a00780c */ /* 0x040fe20003f05270 */
[----:B------:R-:W-:Y:S02]  /*3fa0*/  UIADD3 UR5, UPT, UPT, UR46, 0xc0, URZ ;  /* 0x000000c02e057890 */ /* 0x000fe4000fffe0ff */
[----:B------:R-:W-:Y:S01]  /*3fb0*/  UISETP.NE.AND UP0, UPT, UR4, 0x4, UPT ;  /* 0x000000040400788c */ /* 0x000fe2000bf05270 */
[----:B-12---:R-:W-:Y:S02]  /*3fc0*/  SEL R0, RZ, 0x1, P0 ;  /* 0x00000001ff007807 */ /* 0x006fe40000000000 */
[----:B------:R-:W-:Y:S01]  /*3fd0*/  SEL R10, R10, RZ, P0 ;  /* 0x000000ff0a0a7207 */ /* 0x000fe20000000000 */
[----:B------:R-:W-:Y:S01]  /*3fe0*/  USEL UR6, URZ, 0x1, UP0 ;  /* 0x00000001ff067887 */ /* 0x000fe20008000000 */
[----:B------:R-:W-:Y:S01]  /*3ff0*/  LOP3.LUT R9, R9, R0, RZ, 0x3c, !PT ;  /* 0x0000000009097212 */ /* 0x000fe200078e3cff */
[----:B------:R-:W-:Y:S01]  /*4000*/  USEL UR45, UR4, URZ, UP0 ;  /* 0x000000ff042d7287 */ /* 0x000fe20008000000 */
[----:B------:R1:W-:Y:S03]  /*4010*/  UTCBAR [UR5], URZ ;  /* 0x000000ff050073e9 */ /* 0x0003e600080000ff */
[----:B------:R-:W-:Y:S01]  /*4020*/  LOP3.LUT R11, R11, UR6, RZ, 0x3c, !PT ;  /* 0x000000060b0b7c12 */ /* 0x000fe2000f8e3cff */
[----:B------:R-:W-:Y:S07]  /*4030*/  @P1 BRA `(.L_x_72) ;  /* 0xfffffff800381947 */ /* 0x000fee000383ffff */
[----:B------:R-:W2:Y:S01]  /*4040*/  S2UR UR8, SR_CgaCtaId ;  /* 0x00000000000879c3 */ /* 0x000ea20000008800 */
[----:B------:R-:W-:Y:S01]  /*4050*/  ELECT P0, URZ, PT ;  /* 0x0000000000ff782f */ /* 0x000fe20003800000 */
[----:B------:R-:W-:Y:S01]  /*4060*/  IMAD.MOV.U32 R0, RZ, RZ, 0x1 ;  /* 0x00000001ff007424 */ /* 0x000fe200078e00ff */
[----:B------:R-:W-:Y:S01]  /*4070*/  UIADD3 UR41, UPT, UPT, UR41, 0xe0, URZ ;  /* 0x000000e029297890 */ /* 0x000fe2000fffe0ff */
[----:B------:R-:W-:Y:S01]  /*4080*/  SHF.L.U32 R2, R11, 0x1f, RZ ;  /* 0x0000001f0b027819 */ /* 0x000fe200000006ff */
[----:B------:R-:W-:-:S03]  /*4090*/  UMOV UR4, 0x40 ;  /* 0x0000004000047882 */ /* 0x000fc60000000000 */
[----:B------:R-:W-:Y:S01]  /*40a0*/  UVIRTCOUNT.DEALLOC.SMPOOL 0x80 ;  /* 0x000000800000784c */ /* 0x000fe20000000000 */
[----:B--2---:R-:W-:Y:S02]  /*40b0*/  ULEA UR8, UR8, UR4, 0x18 ;  /* 0x0000000408087291 */ /* 0x004fe4000f8ec0ff */
[----:B------:R-:W-:-:S07]  /*40c0*/  ULEA UR4, UR45, UR41, 0x3 ;  /* 0x000000292d047291 */ /* 0x000fce000f8e18ff */
[----:B------:R2:W-:Y:S02]  /*40d0*/  @P0 STS.U8 [UR8+0x1c], R0 ;  /* 0x00001c00ff000988 */ /* 0x0005e40008000008 */
[----:B------:R-:W4:Y:S02]  /*40e0*/  SYNCS.PHASECHK.TRANS64.TRYWAIT P0, [UR4], R2 ;  /* 0x00000002ff0075a7 */ /* 0x000f240008001104 */
[----:B--2-4-:R-:W-:Y:S05]  /*40f0*/  @!P0 BRA `(.L_x_73) ;  /* 0x00000040002c8947 */ /* 0x014fea0003800000 */
.L_x_152:
[----:B------:R-:W-:-:S04]  /*4100*/  UIADD3 UR4, UPT, UPT, UR45, 0x1, URZ ;  /* 0x000000012d047890 */ /* 0x000fc8000fffe0ff */
[----:B------:R-:W-:-:S04]  /*4110*/  UISETP.NE.AND UP0, UPT, UR4, 0x4, UPT ;  /* 0x000000040400788c */ /* 0x000fc8000bf05270 */
[----:B------:R-:W-:Y:S02]  /*4120*/  USEL UR6, URZ, 0x1, UP0 ;  /* 0x00000001ff067887 */ /* 0x000fe40008000000 */
[----:B------:R-:W-:-:S04]  /*4130*/  USEL UR4, UR4, URZ, UP0 ;  /* 0x000000ff04047287 */ /* 0x000fc80008000000 */
[----:B-1----:R-:W-:Y:S01]  /*4140*/  ULEA UR5, UR4, UR41, 0x3 ;  /* 0x0000002904057291 */ /* 0x002fe2000f8e18ff */
[----:B--2---:R-:W-:-:S04]  /*4150*/  LOP3.LUT R2, R11, UR6, RZ, 0x3c, !PT ;  /* 0x000000060b027c12 */ /* 0x004fc8000f8e3cff */
[----:B------:R-:W-:-:S04]  /*4160*/  SHF.L.U32 R3, R2, 0x1f, RZ ;  /* 0x0000001f02037819 */ /* 0x000fc800000006ff */
[----:B------:R-:W1:Y:S02]  /*4170*/  SYNCS.PHASECHK.TRANS64.TRYWAIT P0, [UR5], R3 ;  /* 0x00000003ff0075a7 */ /* 0x000e640008001105 */
[----:B-1----:R-:W-:Y:S05]  /*4180*/  @!P0 BRA `(.L_x_74) ;  /* 0x0000004000208947 */ /* 0x002fea0003800000 */
.L_x_154:
        /* <DEDUP_REMOVED lines=9> */
.L_x_156:
[----:B------:R-:W-:-:S04]  /*4220*/  UIADD3 UR4, UPT, UPT, UR4, 0x1, URZ ;  /* 0x0000000104047890 */ /* 0x000fc8000fffe0ff */
[----:B------:R-:W-:-:S04]  /*4230*/  UISETP.NE.AND UP0, UPT, UR4, 0x4, UPT ;  /* 0x000000040400788c */ /* 0x000fc8000bf05270 */
[----:B------:R-:W-:Y:S02]  /*4240*/  USEL UR5, URZ, 0x1, UP0 ;  /* 0x00000001ff057887 */ /* 0x000fe40008000000 */
[----:B------:R-:W-:-:S04]  /*4250*/  USEL UR4, UR4, URZ, UP0 ;  /* 0x000000ff04047287 */ /* 0x000fc80008000000 */
[----:B------:R-:W-:Y:S01]  /*4260*/  ULEA UR4, UR4, UR41, 0x3 ;  /* 0x0000002904047291 */ /* 0x000fe2000f8e18ff */
[----:B------:R-:W-:-:S04]  /*4270*/  LOP3.LUT R2, R2, UR5, RZ, 0x3c, !PT ;  /* 0x0000000502027c12 */ /* 0x000fc8000f8e3cff */
[----:B------:R-:W-:-:S04]  /*4280*/  SHF.L.U32 R2, R2, 0x1f, RZ ;  /* 0x0000001f02027819 */ /* 0x000fc800000006ff */
[----:B------:R-:W2:Y:S02]  /*4290*/  SYNCS.PHASECHK.TRANS64.TRYWAIT P0, [UR4], R2 ;  /* 0x00000002ff0075a7 */ /* 0x000ea40008001104 */
[----:B--2---:R-:W-:Y:S05]  /*42a0*/  @!P0 BRA `(.L_x_76) ;  /* 0x0000004000088947 */ /* 0x004fea0003800000 */
.L_x_158:
[----:B------:R-:W-:Y:S01]  /*42b0*/  NOP ;  /* 0x0000000000007918 */ /* 0x000fe20000000000 */
[----:B-1----:R-:W1:Y:S01]  /*42c0*/  LDS R0, [UR8+0x14] ;  /* 0x00001408ff007984 */ /* 0x002e620008000800 */
[----:B------:R-:W-:Y:S01]  /*42d0*/  ULOP3.LUT UR4, UR65, 0xffff, URZ, 0xc0, !UPT ;  /* 0x0000ffff41047892 */ /* 0x000fe2000f8ec0ff */
[----:B------:R-:W-:Y:S01]  /*42e0*/  UMOV UR5, 0xffff ;  /* 0x0000ffff00057882 */ /* 0x000fe20000000000 */
[----:B------:R-:W-:Y:S02]  /*42f0*/  UMOV UR6, 0x1 ;  /* 0x0000000100067882 */ /* 0x000fe40000000000 */
[----:B------:R-:W-:-:S04]  /*4300*/  USHF.R.U32.HI UR4, URZ, 0x5, UR4 ;  /* 0x00000005ff047899 */ /* 0x000fc80008011604 */
[----:B------:R-:W-:Y:S02]  /*4310*/  USHF.L.U32 UR5, UR5, UR4, URZ ;  /* 0x0000000405057299 */ /* 0x000fe400080006ff */
[----:B------:R-:W-:-:S04]  /*4320*/  USHF.L.U32 UR4, UR6, UR4, URZ ;  /* 0x0000000406047299 */ /* 0x000fc800080006ff */
[----:B-1----:R-:W-:-:S04]  /*4330*/  LOP3.LUT R0, R0, UR5, RZ, 0xc0, !PT ;  /* 0x0000000500007c12 */ /* 0x002fc8000f8ec0ff */
[----:B------:R-:W-:-:S13]  /*4340*/  ISETP.NE.AND P0, PT, R0, UR5, PT ;  /* 0x0000000500007c0c */ /* 0x000fda000bf05270 */
[----:B------:R-:W-:Y:S05]  /*4350*/  @P0 BRA `(.L_x_77) ;  /* 0x0000000000580947 */ /* 0x000fea0003800000 */
[----:B------:R-:W1:Y:S02]  /*4360*/  LDS R0, [UR8+0x18] ;  /* 0x00001808ff007984 */ /* 0x000e640008000800 */
[----:B-1----:R-:W-:-:S04]  /*4370*/  LOP3.LUT R0, R0, UR4, RZ, 0xc0, !PT ;  /* 0x0000000400007c12 */ /* 0x002fc8000f8ec0ff */
[----:B------:R-:W-:-:S13]  /*4380*/  ISETP.NE.AND P0, PT, R0, UR4, PT ;  /* 0x0000000400007c0c */ /* 0x000fda000bf05270 */
[----:B------:R-:W-:Y:S05]  /*4390*/  @P0 BRA `(.L_x_78) ;  /* 0x00000000003c0947 */ /* 0x000fea0003800000 */
[----:B------:R-:W1:Y:S01]  /*43a0*/  S2R R2, SR_LANEID ;  /* 0x0000000000027919 */ /* 0x000e620000000000 */
[----:B------:R-:W-:-:S06]  /*43b0*/  ULOP3.LUT UR5, URZ, UR5, URZ, 0x33, !UPT ;  /* 0x00000005ff057292 */ /* 0x000fcc000f8e33ff */
[----:B------:R-:W-:-:S04]  /*43c0*/  IMAD.U32 R0, RZ, RZ, UR5 ;  /* 0x00000005ff007e24 */ /* 0x000fc8000f8e00ff */
[----:B------:R2:W4:Y:S02]  /*43d0*/  REDUX UR7, R0 ;  /* 0x00000000000773c4 */ /* 0x0005240000000000 */
[----:B------:R1:W-:Y:S01]  /*43e0*/  UTCATOMSWS.AND URZ, UR5 ;  /* 0x0000000500ff79e3 */ /* 0x0003e20008000000 */
[----:B--2---:R-:W-:Y:S01]  /*43f0*/  LOP3.LUT R0, RZ, UR4, RZ, 0x33, !PT ;  /* 0x00000004ff007c12 */ /* 0x004fe2000f8e33ff */
[----:B------:R-:W-:Y:S02]  /*4400*/  VOTEU.ANY UR4, UPT, PT ;  /* 0x0000000000047886 */ /* 0x000fe400038e0100 */
[----:B------:R-:W-:Y:S02]  /*4410*/  UFLO.U32 UR4, UR4 ;  /* 0x00000004000472bd */ /* 0x000fe400080e0000 */
[----:B------:R-:W2:Y:S04]  /*4420*/  REDUX UR6, R0 ;  /* 0x00000000000673c4 */ /* 0x000ea80000000000 */
[----:B-1----:R-:W-:-:S02]  /*4430*/  ISETP.EQ.U32.AND P0, PT, R2, UR4, PT ;  /* 0x0000000402007c0c */ /* 0x002fc4000bf02070 */
[----:B----4-:R-:W-:-:S11]  /*4440*/  MOV R2, UR7 ;  /* 0x0000000700027c02 */ /* 0x010fd60008000f00 */
[----:B------:R1:W-:Y:S01]  /*4450*/  @P0 ATOMS.AND RZ, [UR8+0x14], R2 ;  /* 0x00001402ffff098c */ /* 0x0003e2000a800008 */
[----:B--2---:R-:W-:-:S05]  /*4460*/  IMAD.U32 R0, RZ, RZ, UR6 ;  /* 0x00000006ff007e24 */ /* 0x004fca000f8e00ff */
[----:B------:R1:W-:Y:S01]  /*4470*/  @P0 ATOMS.AND RZ, [UR8+0x18], R0 ;  /* 0x00001800ffff098c */ /* 0x0003e2000a800008 */
[----:B------:R-:W-:Y:S05]  /*4480*/  BRA `(.L_x_79) ;  /* 0x0000000000147947 */ /* 0x000fea0003800000 */
.L_x_78:
[----:B------:R-:W-:Y:S02]  /*4490*/  MOV R2, 0x44b0 ;  /* 0x000044b000027802 */ /* 0x000fe40000000f00 */
[----:B---3-5:R-:W-:Y:S05]  /*44a0*/  CALL.REL.NOINC `($__internal_0_$__cuda_sm10x_tcgen05_guardrail_trap_col_being_dealloced_not_returned_by_alloc) ;  /* 0x00000040007c7944 */ /* 0x028fea0003c00000 */
[----:B------:R-:W-:Y:S05]  /*44b0*/  BRA `(.L_x_79) ;  /* 0x0000000000087947 */ /* 0x000fea0003800000 */
.L_x_77:
[----:B------:R-:W-:Y:S02]  /*44c0*/  MOV R2, 0x44e0 ;  /* 0x000044e000027802 */ /* 0x000fe40000000f00 */
[----:B---3-5:R-:W-:Y:S05]  /*44d0*/  CALL.REL.NOINC `($__internal_2_$__cuda_sm10x_tcgen05_guardrail_trap_unallocated_columns_being_dealloced) ;  /* 0x0000004000887944 */ /* 0x028fea0003c00000 */
.L_x_79:
[----:B------:R-:W-:Y:S01]  /*44e0*/  NOP ;  /* 0x0000000000007918 */ /* 0x000fe20000000000 */
[----:B------:R-:W-:Y:S05]  /*44f0*/  EXIT ;  /* 0x000000000000794d */ /* 0x000fea0003800000 */
.L_x_61:
[----:B------:R-:W-:-:S09]  /*4500*/  UISETP.NE.OR UP0, UPT, UR22, 0x3, !UP3 ;  /* 0x000000031600788c */ /* 0x000fd2000df05670 */
[----:B------:R-:W-:Y:S05]  /*4510*/  BRA.U UP0, `(.L_x_80) ;  /* 0x0000000d00f07547 */ /* 0x000fea000b800000 */
[----:B------:R-:W2:Y:S01]  /*4520*/  LDCU UR33, c[0x0][0x370] ;  /* 0x00006e00ff2177ac */ /* 0x000ea20008000800 */
[----:B------:R-:W3:Y:S01]  /*4530*/  LDC.64 R16, c[0x0][0x348] ;  /* 0x0000d200ff107b82 */ /* 0x000ee20000000a00 */
[----:B------:R-:W-:Y:S02]  /*4540*/  HFMA2 R13, -RZ, RZ, 0, 0 ;  /* 0x00000000ff0d7431 */ /* 0x000fe400000001ff */
[----:B------:R-:W-:Y:S01]  /*4550*/  IMAD.MOV.U32 R15, RZ, RZ, 0x1 ;  /* 0x00000001ff0f7424 */ /* 0x000fe200078e00ff */
[----:B------:R-:W2:Y:S01]  /*4560*/  LDCU.128 UR28, c[0x0][0xb10] ;  /* 0x00016200ff1c77ac */ /* 0x000ea20008000c00 */
[----:B------:R-:W-:Y:S01]  /*4570*/  IMAD.MOV.U32 R14, RZ, RZ, RZ ;  /* 0x000000ffff0e7224 */ /* 0x000fe200078e00ff */
[----:B------:R-:W-:Y:S01]  /*4580*/  MOV R7, 0x1000 ;  /* 0x0000100000077802 */ /* 0x000fe20000000f00 */
[----:B------:R-:W4:Y:S01]  /*4590*/  LDCU UR32, c[0x0][0x374] ;  /* 0x00006e80ff2077ac */ /* 0x000f220008000800 */
[----:B------:R-:W1:Y:S01]  /*45a0*/  LDC.64 R2, c[0x0][0x888] ;  /* 0x00022200ff027b82 */ /* 0x000e620000000a00 */
[----:B------:R-:W4:Y:S01]  /*45b0*/  LDCU UR15, c[0x0][0xb0c] ;  /* 0x00016180ff0f77ac */ /* 0x000f220008000800 */
[----:B------:R-:W4:Y:S06]  /*45c0*/  LDCU UR38, c[0x0][0xb20] ;  /* 0x00016400ff2677ac */ /* 0x000f2c0008000800 */
[----:B------:R-:W1:Y:S01]  /*45d0*/  LDC.64 R4, c[0x0][0x890] ;  /* 0x00022400ff047b82 */ /* 0x000e620000000a00 */
[----:B------:R-:W3:Y:S01]  /*45e0*/  LDCU UR4, c[0x0][0xb30] ;  /* 0x00016600ff0477ac */ /* 0x000ee20008000800 */
[----:B--2---:R-:W-:-:S02]  /*45f0*/  UIMAD.WIDE.U32 UR6, UR33, UR28, URZ ;  /* 0x0000001c210672a5 */ /* 0x004fc4000f8e00ff */
[----:B----4-:R-:W-:Y:S01]  /*4600*/  UIMAD.WIDE.U32 UR8, UR32, UR31, URZ ;  /* 0x0000001f200872a5 */ /* 0x010fe2000f8e00ff */
[----:B------:R-:W-:Y:S01]  /*4610*/  UMOV UR24, 0x400 ;  /* 0x0000040000187882 */ /* 0x000fe20000000000 */
[----:B------:R-:W-:-:S03]  /*4620*/  UPLOP3.LUT UP3, UPT, UPT, UPT, UPT, 0x40, 0x4 ;  /* 0x000000000004789c */ /* 0x000fc60003f6e870 */
[----:B------:R-:W-:Y:S01]  /*4630*/  UMOV UR6, UR7 ;  /* 0x0000000700067c82 */ /* 0x000fe20008000000 */
[----:B------:R-:W-:Y:S01]  /*4640*/  UISETP.GE.AND UP0, UPT, UR42, 0x1, UPT ;  /* 0x000000012a00788c */ /* 0x000fe2000bf06270 */
[----:B------:R-:W-:Y:S01]  /*4650*/  UMOV UR34, UR9 ;  /* 0x0000000900227c82 */ /* 0x000fe20008000000 */
[----:B------:R-:W-:Y:S01]  /*4660*/  UISETP.NE.AND UP4, UPT, UR42, 0x1, UPT ;  /* 0x000000012a00788c */ /* 0x000fe2000bf85270 */
[----:B------:R-:W2:Y:S01]  /*4670*/  LDCU.64 UR16, c[0x0][0xb28] ;  /* 0x00016500ff1077ac */ /* 0x000ea20008000a00 */
[----:B------:R-:W-:Y:S02]  /*4680*/  ULEA UR24, UR54, UR24, 0x18 ;  /* 0x0000001836187291 */ /* 0x000fe4000f8ec0ff */
[----:B------:R-:W-:Y:S02]  /*4690*/  UISETP.NE.AND UP6, UPT, UR15, 0x1, UPT ;  /* 0x000000010f00788c */ /* 0x000fe4000bfc5270 */
[----:B------:R-:W-:Y:S02]  /*46a0*/  UISETP.NE.AND UP5, UPT, UR30, 0x1, UPT ;  /* 0x000000011e00788c */ /* 0x000fe4000bfa5270 */
[----:B------:R-:W-:-:S02]  /*46b0*/  USHF.R.U32.HI UR35, URZ, UR29, UR6 ;  /* 0x0000001dff237299 */ /* 0x000fc40008011606 */
[----:B------:R-:W-:Y:S02]  /*46c0*/  USHF.R.U32.HI UR34, URZ, UR38, UR34 ;  /* 0x00000026ff227299 */ /* 0x000fe40008011622 */
[----:B---3--:R-:W-:Y:S01]  /*46d0*/  UISETP.NE.AND UP2, UPT, UR4, 0x1, UPT ;  /* 0x000000010400788c */ /* 0x008fe2000bf45270 */
[----:B------:R-:W-:-:S10]  /*46e0*/  UMOV UR12, URZ ;  /* 0x000000ff000c7c82 */ /* 0x000fd40008000000 */
.L_x_89:
[C---:B------:R-:W-:Y:S02]  /*46f0*/  LEA R12, R14.reuse, UR24, 0x3 ;  /* 0x000000180e0c7c11 */ /* 0x040fe4000f8e18ff */
[----:B------:R-:W-:Y:S02]  /*4700*/  SHF.L.U32 R0, R13, 0x1f, RZ ;  /* 0x0000001f0d007819 */ /* 0x000fe400000006ff */
[----:B------:R-:W-:Y:S02]  /*4710*/  LEA R8, R14, UR24, 0x4 ;  /* 0x000000180e087c11 */ /* 0x000fe4000f8e20ff */
[----:B---3--:R-:W3:Y:S02]  /*4720*/  SYNCS.PHASECHK.TRANS64.TRYWAIT P0, [R12+URZ+0xa0], R0 ;  /* 0x0000a0000c0075a7 */ /* 0x008ee400080011ff */
[----:B---3--:R-:W-:Y:S05]  /*4730*/  @!P0 BRA `(.L_x_81) ;  /* 0x0000003800fc8947 */ /* 0x008fea0003800000 */
.L_x_159:
        /* <DEDUP_REMOVED lines=8> */
[----:B----4-:R-:W-:Y:S11]  /*47c0*/  LOP3.LUT P0, RZ, R10, 0x1, RZ, 0xc0, !PT ;  /* 0x000000010aff7812 */ /* 0x010ff6000780c0ff */
[----:B------:R-:W-:Y:S02]  /*47d0*/  @!UPT UIADD3 URZ, UPT, UPT, URZ, URZ, URZ ;  /* 0x000000fffffff290 */ /* 0x000fe4000fffe0ff */
[----:B-1----:R-:W-:Y:S01]  /*47e0*/  VOTEU.ANY UP1, P0 ;  /* 0x0000000000ff7886 */ /* 0x002fe20000020100 */
[----:B------:R-:W-:Y:S11]  /*47f0*/  PLOP3.LUT P0, PT, PT, PT, UP1, 0x80, 0x8 ;  /* 0x000000000008781c */ /* 0x000ff60003f0f018 */
[----:B------:R-:W-:Y:S02]  /*4800*/  @!UPT UIADD3 URZ, UPT, UPT, URZ, URZ, URZ ;  /* 0x000000fffffff290 */ /* 0x000fe4000fffe0ff */
[----:B---3--:R-:W-:Y:S02]  /*4810*/  @P0 SHF.R.U32.HI R0, RZ, 0x10, R9 ;  /* 0x00000010ff000819 */ /* 0x008fe40000011609 */
[----:B------:R-:W-:Y:S02]  /*4820*/  @P0 MOV R6, R8 ;  /* 0x0000000800060202 */ /* 0x000fe40000000f00 */
[----:B------:R-:W-:Y:S01]  /*4830*/  @P0 R2UR UR4, R0 ;  /* 0x00000000000402ca */ /* 0x000fe200000e0000 */
[----:B------:R-:W-:Y:S01]  /*4840*/  VIADD R0, R12, 0xb0 ;  /* 0x000000b00c007836 */ /* 0x000fe20000000000 */
[----:B------:R-:W-:Y:S02]  /*4850*/  @P0 LOP3.LUT R8, R9, 0xffff, RZ, 0xc0, !PT ;  /* 0x0000ffff09080812 */ /* 0x000fe400078ec0ff */
[----:B------:R-:W-:Y:S02]  /*4860*/  @P0 R2UR UR6, R6 ;  /* 0x00000000060602ca */ /* 0x000fe400000e0000 */
[----:B------:R-:W-:Y:S02]  /*4870*/  PRMT R0, RZ, 0x654, R0 ;  /* 0x00000654ff007816 */ /* 0x000fe40000000000 */
[----:B------:R-:W-:Y:S02]  /*4880*/  @P0 R2UR UR5, R8 ;  /* 0x00000000080502ca */ /* 0x000fe400000e0000 */
[----:B------:R1:W-:Y:S03]  /*4890*/  SYNCS.ARRIVE.TRANS64.RED.A1T0 RZ, [R0+URZ], RZ ;  /* 0x000000ff00ff79a7 */ /* 0x0003e600081004ff */
[----:B------:R-:W-:Y:S04]  /*48a0*/  @UP1 UMOV UR27, UR4 ;  /* 0x00000004001b1c82 */ /* 0x000fe80008000000 */
[----:B------:R-:W-:Y:S04]  /*48b0*/  @UP1 UMOV UR14, UR6 ;  /* 0x00000006000e1c82 */ /* 0x000fe80008000000 */
[----:B------:R-:W-:Y:S01]  /*48c0*/  @UP1 UMOV UR13, UR5 ;  /* 0x00000005000d1c82 */ /* 0x000fe20008000000 */
[----:B------:R-:W-:Y:S05]  /*48d0*/  BRA.U !UP0, `(.L_x_82) ;  /* 0x0000000108a47547 */ /* 0x000fea000b800000 */
[----:B------:R-:W-:Y:S02]  /*48e0*/  UIMAD.WIDE.U32 UR8, UR13, UR31, URZ ;  /* 0x0000001f0d0872a5 */ /* 0x000fe4000f8e00ff */
[----:B------:R-:W-:Y:S02]  /*48f0*/  UIMAD.WIDE.U32 UR10, UR14, UR28, URZ ;  /* 0x0000001c0e0a72a5 */ /* 0x000fe4000f8e00ff */
[----:B------:R-:W-:Y:S02]  /*4900*/  USEL UR4, UR32, UR34, !UP5 ;  /* 0x0000002220047287 */ /* 0x000fe4000e800000 */
[----:B------:R-:W-:Y:S02]  /*4910*/  USEL UR7, UR33, UR35, !UP6 ;  /* 0x0000002321077287 */ /* 0x000fe4000f000000 */
[----:B--2---:R-:W-:Y:S02]  /*4920*/  UIMAD.WIDE.U32 UR18, UR4, UR16, URZ ;  /* 0x00000010041272a5 */ /* 0x004fe4000f8e00ff */
[----:B------:R-:W-:Y:S01]  /*4930*/  UIMAD.WIDE.U32 UR20, UR7, UR16, URZ ;  /* 0x00000010071472a5 */ /* 0x000fe2000f8e00ff */
[----:B------:R-:W-:Y:S02]  /*4940*/  UMOV UR5, UR9 ;  /* 0x0000000900057c82 */ /* 0x000fe40008000000 */
[----:B------:R-:W-:Y:S03]  /*4950*/  USHF.R.U32.HI UR6, URZ, UR38, UR5 ;  /* 0x00000026ff067299 */ /* 0x000fe60008011605 */
[----:B------:R-:W-:Y:S01]  /*4960*/  UMOV UR5, UR11 ;  /* 0x0000000b00057c82 */ /* 0x000fe20008000000 */
[----:B------:R-:W-:Y:S02]  /*4970*/  USEL UR6, UR13, UR6, !UP5 ;  /* 0x000000060d067287 */ /* 0x000fe4000e800000 */
[----:B------:R-:W-:Y:S02]  /*4980*/  USHF.R.U32.HI UR8, URZ, UR29, UR5 ;  /* 0x0000001dff087299 */ /* 0x000fe40008011605 */
[----:B------:R-:W-:Y:S01]  /*4990*/  UIMAD.WIDE.U32 UR10, UR6, UR16, URZ ;  /* 0x00000010060a72a5 */ /* 0x000fe2000f8e00ff */
[----:B------:R-:W-:Y:S02]  /*49a0*/  UMOV UR5, UR19 ;  /* 0x0000001300057c82 */ /* 0x000fe40008000000 */
[----:B------:R-:W-:Y:S03]  /*49b0*/  @UP4 USHF.R.U32.HI UR4, URZ, UR17, UR5 ;  /* 0x00000011ff044299 */ /* 0x000fe60008011605 */
[----:B------:R-:W-:Y:S01]  /*49c0*/  UMOV UR5, UR21 ;  /* 0x0000001500057c82 */ /* 0x000fe20008000000 */
[----:B------:R-:W-:Y:S02]  /*49d0*/  UIMAD UR4, UR42, UR4, URZ ;  /* 0x000000042a0472a4 */ /* 0x000fe4000f8e02ff */
[----:B------:R-:W-:Y:S02]  /*49e0*/  @UP4 USHF.R.U32.HI UR7, URZ, UR17, UR5 ;  /* 0x00000011ff074299 */ /* 0x000fe40008011605 */
[----:B------:R-:W-:Y:S02]  /*49f0*/  USEL UR5, UR14, UR8, !UP6 ;  /* 0x000000080e057287 */ /* 0x000fe4000f000000 */
[----:B------:R-:W-:Y:S02]  /*4a00*/  UIMAD UR8, UR42, UR7, URZ ;  /* 0x000000072a0872a4 */ /* 0x000fe4000f8e02ff */
[----:B------:R-:W-:Y:S03]  /*4a10*/  UISETP.GE.AND UP0, UPT, UR6, UR4, UPT ;  /* 0x000000040600728c */ /* 0x000fe6000bf06270 */
[----:B------:R-:W-:Y:S01]  /*4a20*/  UMOV UR4, UR11 ;  /* 0x0000000b00047c82 */ /* 0x000fe20008000000 */
[----:B------:R-:W-:Y:S02]  /*4a30*/  UISETP.GE.OR UP0, UPT, UR5, UR8, UP0 ;  /* 0x000000080500728c */ /* 0x000fe40008706670 */
[----:B------:R-:W-:Y:S02]  /*4a40*/  USHF.R.U32.HI UR4, URZ, UR17, UR4 ;  /* 0x00000011ff047299 */ /* 0x000fe40008011604 */
[----:B------:R-:W-:Y:S02]  /*4a50*/  UIMAD.WIDE.U32 UR8, UR5, UR16, URZ ;  /* 0x00000010050872a5 */ /* 0x000fe4000f8e00ff */
[----:B------:R-:W-:Y:S04]  /*4a60*/  USEL UR10, UR6, UR4, !UP4 ;  /* 0x00000004060a7287 */ /* 0x000fe8000e000000 */
[----:B------:R-:W-:Y:S01]  /*4a70*/  UIADD3 UR11, UPT, UPT, -UR10, URZ, URZ ;  /* 0x000000ff0a0b7290 */ /* 0x000fe2000fffe1ff */
[----:B------:R-:W-:Y:S02]  /*4a80*/  @!UP0 UMOV UR4, UR9 ;  /* 0x0000000900048c82 */ /* 0x000fe40008000000 */
[----:B------:R-:W-:Y:S02]  /*4a90*/  @!UP0 USHF.R.U32.HI UR4, URZ, UR17, UR4 ;  /* 0x00000011ff048299 */ /* 0x000fe40008011604 */
[----:B------:R-:W-:Y:S02]  /*4aa0*/  UIMAD UR8, UR42, UR11, UR6 ;  /* 0x0000000b2a0872a4 */ /* 0x000fe4000f8e0206 */
[----:B------:R-:W-:Y:S04]  /*4ab0*/  @!UP0 USEL UR4, UR5, UR4, !UP4 ;  /* 0x0000000405048287 */ /* 0x000fe8000e000000 */
[----:B------:R-:W-:Y:S02]  /*4ac0*/  @!UP0 UIMAD UR8, UR7, UR8, UR4 ;  /* 0x00000008070882a4 */ /* 0x000fe4000f8e0204 */
[----:B------:R-:W-:Y:S02]  /*4ad0*/  @!UP0 UIADD3 UR9, UPT, UPT, UR10, -UR4, URZ ;  /* 0x800000040a098290 */ /* 0x000fe4000fffe0ff */
[----:B------:R-:W-:Y:S02]  /*4ae0*/  UIADD3 UR4, UPT, UPT, -UR5, URZ, URZ ;  /* 0x000000ff05047290 */ /* 0x000fe4000fffe1ff */
[----:B------:R-:W-:Y:S02]  /*4af0*/  UIADD3 UR7, UPT, UPT, -UR6, URZ, URZ ;  /* 0x000000ff06077290 */ /* 0x000fe4000fffe1ff */
[----:B------:R-:W-:Y:S02]  /*4b00*/  @!UP0 UIMAD UR6, UR9, UR42, UR5 ;  /* 0x0000002a090682a4 */ /* 0x000fe4000f8e0205 */
[----:B------:R-:W-:Y:S02]  /*4b10*/  UIMAD UR14, UR15, UR4, UR14 ;  /* 0x000000040f0e72a4 */ /* 0x000fe4000f8e020e */
[----:B------:R-:W-:Y:S01]  /*4b20*/  UIMAD UR13, UR30, UR7, UR13 ;  /* 0x000000071e0d72a4 */ /* 0x000fe2000f8e020d */
[----:B------:R-:W-:Y:S02]  /*4b30*/  @!UP0 UMOV UR5, UR8 ;  /* 0x0000000800058c82 */ /* 0x000fe40008000000 */
[----:B------:R-:W-:Y:S02]  /*4b40*/  UIMAD UR14, UR5, UR15, UR14 ;  /* 0x0000000f050e72a4 */ /* 0x000fe4000f8e020e */
[----:B------:R-:W-:Y:S11]  /*4b50*/  UIMAD UR13, UR6, UR30, UR13 ;  /* 0x0000001e060d72a4 */ /* 0x000ff6000f8e020d */
[----:B------:R-:W-:Y:S01]  /*4b60*/  @!UPT UIADD3 URZ, UPT, UPT, URZ, URZ, URZ ;  /* 0x000000fffffff290 */ /* 0x000fe2000fffe0ff */
.L_x_82:
[----:B------:R-:W3:Y:S01]  /*4b70*/  @!UP2 LDCU.128 UR20, c[0x0][0xb10] ;  /* 0x00016200ff14a7ac */ /* 0x000ee20008000c00 */
[C---:B------:R-:W-:Y:S02]  /*4b80*/  ISETP.NE.U32.AND P1, PT, R4.reuse, RZ, PT ;  /* 0x000000ff0400720c */ /* 0x040fe40003f25070 */
[----:B------:R-:W-:Y:S02]  /*4b90*/  ISETP.NE.U32.AND P0, PT, R4, RZ, PT ;  /* 0x000000ff0400720c */ /* 0x000fe40003f05070 */
[C---:B------:R-:W-:Y:S02]  /*4ba0*/  ISETP.NE.AND.EX P1, PT, R5.reuse, RZ, PT, P1 ;  /* 0x000000ff0500720c */ /* 0x040fe40003f25310 */
[----:B------:R-:W-:Y:S01]  /*4bb0*/  ISETP.NE.AND.EX P0, PT, R5, RZ, PT, P0 ;  /* 0x000000ff0500720c */ /* 0x000fe20003f05300 */
[----:B------:R-:W4:Y:S01]  /*4bc0*/  @!UP2 LDCU UR5, c[0x0][0xb0c] ;  /* 0x00016180ff05a7ac */ /* 0x000f220008000800 */
[----:B------:R-:W-:Y:S02]  /*4bd0*/  USHF.L.U32 UR11, UR25, 0x6, URZ ;  /* 0x00000006190b7899 */ /* 0x000fe400080006ff */
[----:B------:R-:W-:Y:S02]  /*4be0*/  USHF.L.U32 UR10, UR26, 0x6, URZ ;  /* 0x000000061a0a7899 */ /* 0x000fe400080006ff */
[----:B---3--:R-:W-:Y:S07]  /*4bf0*/  UIMAD.WIDE.U32 UR6, UR14, UR20, URZ ;  /* 0x000000140e0672a5 */ /* 0x008fee000f8e00ff */
[----:B------:R-:W-:Y:S01]  /*4c00*/  @!UP2 UMOV UR4, UR7 ;  /* 0x000000070004ac82 */ /* 0x000fe20008000000 */
[----:B----4-:R-:W-:Y:S02]  /*4c10*/  @!UP2 UISETP.NE.AND UP0, UPT, UR5, 0x1, UPT ;  /* 0x000000010500a88c */ /* 0x010fe4000bf05270 */
[----:B------:R-:W-:Y:S02]  /*4c20*/  @!UP2 USHF.R.U32.HI UR4, URZ, UR21, UR4 ;  /* 0x00000015ff04a299 */ /* 0x000fe40008011604 */
[----:B------:R-:W-:Y:S02]  /*4c30*/  UIMAD.WIDE.U32 UR6, UR13, UR23, URZ ;  /* 0x000000170d0672a5 */ /* 0x000fe4000f8e00ff */
[----:B------:R-:W-:Y:S02]  /*4c40*/  @!UP2 USEL UR8, UR14, UR4, !UP0 ;  /* 0x000000040e08a287 */ /* 0x000fe4000c000000 */
[----:B------:R-:W-:Y:S03]  /*4c50*/  @!UP2 UISETP.NE.AND UP0, UPT, UR22, 0x1, UPT ;  /* 0x000000011600a88c */ /* 0x000fe6000bf05270 */
[----:B------:R-:W-:Y:S02]  /*4c60*/  @!UP2 UMOV UR6, UR7 ;  /* 0x000000070006ac82 */ /* 0x000fe40008000000 */
[----:B------:R-:W3:Y:S02]  /*4c70*/  @!UP2 LDCU UR4, c[0x0][0xb20] ;  /* 0x00016400ff04a7ac */ /* 0x000ee40008000800 */
[----:B---3--:R-:W-:Y:S04]  /*4c80*/  @!UP2 USHF.R.U32.HI UR6, URZ, UR4, UR6 ;  /* 0x00000004ff06a299 */ /* 0x008fe80008011606 */
[----:B------:R-:W-:Y:S04]  /*4c90*/  @!UP2 USEL UR6, UR13, UR6, !UP0 ;  /* 0x000000060d06a287 */ /* 0x000fe8000c000000 */
[----:B------:R-:W-:Y:S02]  /*4ca0*/  @!UP2 UIADD3 UR4, UPT, UPT, -UR8, UR6, URZ ;  /* 0x000000060804a290 */ /* 0x000fe4000fffe1ff */
[----:B------:R-:W-:Y:S02]  /*4cb0*/  @!UP2 UIADD3 UR6, UPT, UPT, UR8, -UR6, URZ ;  /* 0x800000060806a290 */ /* 0x000fe4000fffe0ff */
[----:B------:R-:W-:Y:S02]  /*4cc0*/  @!UP2 UIMAD UR14, UR4, UR5, UR14 ;  /* 0x00000005040ea2a4 */ /* 0x000fe4000f8e020e */
[----:B------:R-:W-:Y:S01]  /*4cd0*/  @!UP2 UIMAD UR13, UR6, UR22, UR13 ;  /* 0x00000016060da2a4 */ /* 0x000fe2000f8e020d */
[----:B------:R-:W-:Y:S11]  /*4ce0*/  BRA.U UP3, `(.L_x_83) ;  /* 0x0000000103107547 */ /* 0x000ff6000b800000 */
[----:B------:R-:W-:Y:S04]  /*4cf0*/  MOV R6, UR37 ;  /* 0x0000002500067c02 */ /* 0x000fe80008000f00 */
[----:B------:R-:W-:Y:S04]  /*4d00*/  SHF.L.U32 R6, R6, 0x1f, RZ ;  /* 0x0000001f06067819 */ /* 0x000fe800000006ff */
[----:B------:R-:W3:Y:S02]  /*4d10*/  SYNCS.PHASECHK.TRANS64.TRYWAIT P2, [UR24+0x98], R6 ;  /* 0x00009806ff0075a7 */ /* 0x000ee40008041118 */
[----:B---3--:R-:W-:Y:S05]  /*4d20*/  @!P2 BRA `(.L_x_84) ;  /* 0x000000340094a947 */ /* 0x008fea0003800000 */
.L_x_83:
[----:B------:R-:W-:Y:S05]  /*4d30*/  @!P1 BRA `(.L_x_85) ;  /* 0x0000000000309947 */ /* 0x000fea0003800000 */
[----:B------:R-:W-:Y:S01]  /*4d40*/  ISETP.NE.U32.AND P1, PT, R2, RZ, PT ;  /* 0x000000ff0200720c */ /* 0x000fe20003f25070 */
[----:B------:R-:W3:Y:S01]  /*4d50*/  LDCU.64 UR4, c[0x0][0x358] ;  /* 0x00006b00ff0477ac */ /* 0x000ee20008000a00 */
[----:B------:R-:W-:Y:S02]  /*4d60*/  IMAD.MOV.U32 R45, RZ, RZ, 0x1 ;  /* 0x00000001ff2d7424 */ /* 0x000fe400078e00ff */
[----:B------:R-:W-:Y:S11]  /*4d70*/  ISETP.NE.AND.EX P1, PT, R3, RZ, PT, P1 ;  /* 0x000000ff0300720c */ /* 0x000ff60003f25310 */
[----:B------:R-:W-:Y:S02]  /*4d80*/  @!UPT UIADD3 URZ, UPT, UPT, URZ, URZ, URZ ;  /* 0x000000fffffff290 */ /* 0x000fe4000fffe0ff */
[----:B------:R-:W4:Y:S01]  /*4d90*/  @P1 LDC.64 R8, c[0x0][0x888] ;  /* 0x00022200ff081b82 */ /* 0x000f220000000a00 */
[----:B-1----:R-:W-:Y:S04]  /*4da0*/  @P1 IMAD R0, R4, UR36, RZ ;  /* 0x0000002404001c24 */ /* 0x002fe8000f8e02ff */
[----:B----4-:R-:W-:Y:S04]  /*4db0*/  @P1 IMAD.WIDE R8, R0, 0x4, R8 ;  /* 0x0000000400081825 */ /* 0x010fe800078e0208 */
[----:B------:R-:W-:Y:S01]  /*4dc0*/  HFMA2 R0, -RZ, RZ, 0, 5.9604644775390625e-08 ;  /* 0x00000001ff007431 */ /* 0x000fe200000001ff */
[----:B---3-5:R3:W5:Y:S04]  /*4dd0*/  @P1 LDG.E R26, desc[UR4][R8.64] ;  /* 0x00000004081a1981 */ /* 0x028768000c1e1900 */
[----:B------:R-:W-:Y:S01]  /*4de0*/  @!P1 PRMT R45, R0, 0x7610, R45 ;  /* 0x00007610002d9816 */ /* 0x000fe2000000002d */
[----:B---3--:R-:W4:Y:S06]  /*4df0*/  @!P1 LDC R26, c[0x0][0x880] ;  /* 0x00022000ff1a9b82 */ /* 0x008f2c0000000800 */
.L_x_85:
[----:B----45:R-:W-:Y:S01]  /*4e00*/  @!P0 FSETP.EQ.AND P1, PT, R26, RZ, PT ;  /* 0x000000ff1a00820b */ /* 0x030fe20003f22000 */
[----:B------:R-:W-:Y:S01]  /*4e10*/  @!UPT UIADD3 URZ, UPT, UPT, URZ, URZ, URZ ;  /* 0x000000fffffff290 */ /* 0x000fe2000fffe0ff */
[----:B------:R-:W-:Y:S11]  /*4e20*/  @!P0 BRA `(.L_x_86) ;  /* 0x0000000000188947 */ /* 0x000ff60003800000 */
[----:B------:R-:W-:Y:S02]  /*4e30*/  LOP3.LUT P0, RZ, R45, 0xff, RZ, 0xc0, !PT ;  /* 0x000000ff2dff7812 */ /* 0x000fe4000780c0ff */
[----:B------:R-:W-:Y:S04]  /*4e40*/  ISETP.NE.U32.AND P1, PT, R2, RZ, PT ;  /* 0x000000ff0200720c */ /* 0x000fe80003f25070 */
[----:B------:R-:W-:Y:S04]  /*4e50*/  ISETP.NE.AND.EX P1, PT, R3, RZ, PT, P1 ;  /* 0x000000ff0300720c */ /* 0x000fe80003f25310 */
[----:B------:R-:W-:Y:S03]  /*4e60*/  PLOP3.LUT P1, PT, P1, PT, PT, 0x8, 0x80 ;  /* 0x000000000080781c */ /* 0x000fe60000f2e170 */
[----:B------:R-:W-:Y:S11]  /*4e70*/  @P0 FSETP.EQ.AND P1, PT, R26, RZ, PT ;  /* 0x000000ff1a00020b */ /* 0x000ff60003f22000 */
[----:B------:R-:W-:Y:S02]  /*4e80*/  @!UPT UIADD3 URZ, UPT, UPT, URZ, URZ, URZ ;  /* 0x000000fffffff290 */ /* 0x000fe4000fffe0ff */
.L_x_86:
[----:B------:R-:W-:Y:S01]  /*4e90*/  ULEA UR4, UR12, UR24, 0x3 ;  /* 0x000000180c047291 */ /* 0x000fe2000f8e18ff */
[----:B------:R-:W-:Y:S02]  /*4ea0*/  SHF.L.U32 R9, R15, 0x1f, RZ ;  /* 0x0000001f0f097819 */ /* 0x000fe400000006ff */
[----:B------:R-:W-:Y:S04]  /*4eb0*/  ELECT P0, URZ, PT ;  /* 0x0000000000ff782f */ /* 0x000fe80003800000 */
[----:B------:R-:W-:Y:S02]  /*4ec0*/  PLOP3.LUT P1, PT, P1, P0, PT, 0xf2, 0x2f ;  /* 0x00000000002f781c */ /* 0x000fe40000f21e72 */
[----:B------:R-:W3:Y:S11]  /*4ed0*/  SYNCS.PHASECHK.TRANS64.TRYWAIT P2, [UR4+0x78], R9 ;  /* 0x00007809ff0075a7 */ /* 0x000ef60008041104 */
[----:B------:R-:W-:Y:S05]  /*4ee0*/  @!P1 IADD3 R8, P0, PT, R16, 0x580, RZ ;  /* 0x0000058010089810 */ /* 0x000fea0007f1e0ff */
[----:B-1----:R-:W-:Y:S01]  /*4ef0*/  @!P1 IMAD.X R6, RZ, RZ, R17, P0 ;  /* 0x000000ffff069224 */ /* 0x002fe200000e0611 */
[----:B---3--:R-:W-:Y:S07]  /*4f00*/  @!P2 BRA `(.L_x_87) ;  /* 0x000000340034a947 */ /* 0x008fee0003800000 */
.L_x_162:
[----:B------:R-:W-:Y:S01]  /*4f10*/  @!P1 R2UR UR7, R6 ;  /* 0x00000000060792ca */ /* 0x000fe200000e0000 */
[----:B------:R-:W-:Y:S01]  /*4f20*/  UIADD3 UR5, UPT, UPT, UR12, 0x1, URZ ;  /* 0x000000010c057890 */ /* 0x000fe2000fffe0ff */
[----:B------:R-:W-:Y:S01]  /*4f30*/  @!P1 R2UR UR6, R8 ;  /* 0x00000000080692ca */ /* 0x000fe200000e0000 */
[----:B------:R-:W-:Y:S01]  /*4f40*/  UIADD3 UR9, UPT, UPT, UR4, 0x60, URZ ;  /* 0x0000006004097890 */ /* 0x000fe2000fffe0ff */
[----:B------:R-:W-:Y:S01]  /*4f50*/  @!P1 IMAD.MOV.U32 R6, RZ, RZ, 0x1000 ;  /* 0x00001000ff069424 */ /* 0x000fe200078e00ff */
[----:B------:R-:W-:Y:S01]  /*4f60*/  UISETP.NE.AND UP0, UPT, UR5, 0x3, UPT ;  /* 0x000000030500788c */ /* 0x000fe2000bf05270 */
[----:B------:R-:W-:Y:S01]  /*4f70*/  VIADD R14, R14, 0x1 ;  /* 0x000000010e0e7836 */ /* 0x000fe20000000000 */
[----:B------:R-:W-:Y:S01]  /*4f80*/  UMOV UR22, 0x0 ;  /* 0x0000000000167882 */ /* 0x000fe20000000000 */
[----:B------:R-:W-:Y:S01]  /*4f90*/  UMOV UR23, 0x10000000 ;  /* 0x1000000000177882 */ /* 0x000fe20000000000 */
[----:B------:R-:W-:Y:S04]  /*4fa0*/  UPRMT UR20, UR54, 0x654, UR9 ;  /* 0x0000065436147896 */ /* 0x000fe80008000009 */
[----:B-1----:R-:W-:Y:S01]  /*4fb0*/  IMAD.U32 R9, RZ, RZ, UR7 ;  /* 0x00000007ff097e24 */ /* 0x002fe2000f8e00ff */
[----:B------:R-:W-:Y:S01]  /*4fc0*/  USEL UR7, URZ, 0x1, UP0 ;  /* 0x00000001ff077887 */ /* 0x000fe20008000000 */
[----:B------:R-:W-:Y:S01]  /*4fd0*/  IMAD.U32 R8, RZ, RZ, UR6 ;  /* 0x00000006ff087e24 */ /* 0x000fe2000f8e00ff */
[----:B------:R-:W-:Y:S02]  /*4fe0*/  USEL UR6, UR5, URZ, UP0 ;  /* 0x000000ff05067287 */ /* 0x000fe40008000000 */
[----:B------:R-:W-:Y:S01]  /*4ff0*/  VOTEU.ALL UP0, P1 ;  /* 0x0000000000ff7886 */ /* 0x000fe20000800000 */
[----:B------:R-:W-:Y:S02]  /*5000*/  @!P1 R2UR UR19, R9 ;  /* 0x00000000091392ca */ /* 0x000fe400000e0000 */
[----:B------:R-:W-:Y:S02]  /*5010*/  @!P1 R2UR UR18, R8 ;  /* 0x00000000081292ca */ /* 0x000fe400000e0000 */
[----:B------:R-:W-:Y:S01]  /*5020*/  @!UP0 ULEA UR5, UR12, UR24, 0xc ;  /* 0x000000180c058291 */ /* 0x000fe2000f8e60ff */
[----:B------:R-:W-:Y:S02]  /*5030*/  LOP3.LUT R15, R15, UR7, RZ, 0x3c, !PT ;  /* 0x000000070f0f7c12 */ /* 0x000fe4000f8e3cff */
[----:B------:R-:W-:Y:S01]  /*5040*/  UMOV UR12, UR36 ;  /* 0x00000024000c7c82 */ /* 0x000fe20008000000 */
[----:B------:R-:W-:Y:S01]  /*5050*/  @!UP0 UIADD3 UR8, UPT, UPT, UR5, 0x200, URZ ;  /* 0x0000020005088890 */ /* 0x000fe2000fffe0ff */
[----:B------:R-:W-:Y:S01]  /*5060*/  SHF.L.U32 R0, R15, 0x1f, RZ ;  /* 0x0000001f0f007819 */ /* 0x000fe200000006ff */
[----:B------:R-:W-:Y:S01]  /*5070*/  VOTEU.ALL UP0, P1 ;  /* 0x0000000000ff7886 */ /* 0x000fe20000800000 */
[----:B------:R-:W-:Y:S06]  /*5080*/  ULEA UR5, UR6, UR24, 0x3 ;  /* 0x0000001806057291 */ /* 0x000fec000f8e18ff */
[----:B------:R1:W-:Y:S01]  /*5090*/  @!UP0 UTMALDG.3D [UR8], [UR18], desc[UR22] ;  /* 0x00001608120085b4 */ /* 0x0003e20008011000 */
[----:B------:R1:W-:Y:S01]  /*50a0*/  @!P1 SYNCS.ARRIVE.TRANS64.RED.A0TR RZ, [UR4+0x60], R6 ;  /* 0x00006006ffff99a7 */ /* 0x0003e20008300404 */
[----:B------:R-:W-:Y:S01]  /*50b0*/  SYNCS.ARRIVE.TRANS64.RED.A1T0 RZ, [UR20], RZ ;  /* 0x000000ffffff79a7 */ /* 0x000fe20008100414 */
[----:B------:R-:W3:Y:S02]  /*50c0*/  SYNCS.PHASECHK.TRANS64.TRYWAIT P0, [UR5+0x78], R0 ;  /* 0x00007800ff0075a7 */ /* 0x000ee40008001105 */
[----:B-1-3--:R-:W-:Y:S05]  /*50d0*/  @!P0 BRA `(.L_x_88) ;  /* 0x0000003000d88947 */ /* 0x00afea0003800000 */
.L_x_164:
[----:B------:R-:W-:Y:S01]  /*50e0*/  UIADD3 UR9, UPT, UPT, UR5, 0x60, URZ ;  /* 0x0000006005097890 */ /* 0x000fe2000fffe0ff */
[----:B-1----:R-:W-:Y:S01]  /*50f0*/  @!P1 IADD3 R6, P0, PT, R16, 0x580, RZ ;  /* 0x0000058010069810 */ /* 0x002fe20007f1e0ff */
[----:B------:R-:W-:Y:S01]  /*5100*/  UPLOP3.LUT UP3, UPT, UPT, UPT, UPT, 0x80, 0x8 ;  /* 0x000000000008789c */ /* 0x000fe20003f6f070 */
[----:B------:R-:W-:Y:S01]  /*5110*/  R2UR UR23, R47 ;  /* 0x000000002f1772ca */ /* 0x000fe200000e0000 */
[----:B------:R-:W-:Y:S01]  /*5120*/  UMOV UR20, 0x0 ;  /* 0x0000000000147882 */ /* 0x000fe20000000000 */
[----:B------:R-:W-:Y:S01]  /*5130*/  @!P1 R2UR UR7, R6 ;  /* 0x00000000060792ca */ /* 0x000fe200000e0000 */
[----:B------:R-:W-:Y:S01]  /*5140*/  @!P1 IMAD.X R0, RZ, RZ, R17, P0 ;  /* 0x000000ffff009224 */ /* 0x000fe200000e0611 */
[----:B------:R-:W-:Y:S01]  /*5150*/  UMOV UR21, 0x10000000 ;  /* 0x1000000000157882 */ /* 0x000fe20000000000 */
[----:B------:R-:W-:Y:S01]  /*5160*/  UMOV UR12, UR36 ;  /* 0x00000024000c7c82 */ /* 0x000fe20008000000 */
[----:B------:R-:W-:Y:S01]  /*5170*/  VOTEU.ALL UP0, P1 ;  /* 0x0000000000ff7886 */ /* 0x000fe20000800000 */
[----:B------:R-:W-:Y:S01]  /*5180*/  R2UR UR22, R48 ;  /* 0x00000000301672ca */ /* 0x000fe200000e0000 */
[----:B------:R-:W-:Y:S01]  /*5190*/  UMOV UR36, UR27 ;  /* 0x0000001b00247c82 */ /* 0x000fe20008000000 */
[----:B------:R-:W-:Y:S02]  /*51a0*/  @!P1 R2UR UR4, R0 ;  /* 0x00000000000492ca */ /* 0x000fe400000e0000 */
[----:B------:R-:W-:Y:S01]  /*51b0*/  @!UP0 UIADD3 UR10, UPT, UPT, UR10, 0x20, URZ ;  /* 0x000000200a0a8890 */ /* 0x000fe2000fffe0ff */
[C---:B------:R-:W-:Y:S01]  /*51c0*/  ISETP.NE.AND P0, PT, R14.reuse, 0x2, PT ;  /* 0x000000020e00780c */ /* 0x040fe20003f05270 */
[----:B------:R-:W-:Y:S02]  /*51d0*/  UIADD3 UR26, UPT, UPT, UR13, UR23, URZ ;  /* 0x000000170d1a7290 */ /* 0x000fe4000fffe0ff */
[----:B------:R-:W-:Y:S01]  /*51e0*/  IMAD.U32 R8, RZ, RZ, UR7 ;  /* 0x00000007ff087e24 */ /* 0x000fe2000f8e00ff */
[----:B------:R-:W-:Y:S02]  /*51f0*/  SEL R0, RZ, 0x1, P0 ;  /* 0x00000001ff007807 */ /* 0x000fe40000000000 */
[----:B------:R-:W-:Y:S02]  /*5200*/  SEL R14, R14, RZ, P0 ;  /* 0x000000ff0e0e7207 */ /* 0x000fe40000000000 */
[----:B------:R-:W-:Y:S01]  /*5210*/  @!P1 R2UR UR18, R8 ;  /* 0x00000000081292ca */ /* 0x000fe200000e0000 */
[----:B------:R-:W-:Y:S01]  /*5220*/  UIADD3 UR25, UPT, UPT, UR14, UR22, URZ ;  /* 0x000000160e197290 */ /* 0x000fe2000fffe0ff */
[----:B------:R-:W-:Y:S01]  /*5230*/  IMAD.U32 R9, RZ, RZ, UR4 ;  /* 0x00000004ff097e24 */ /* 0x000fe2000f8e00ff */
[----:B------:R-:W-:Y:S01]  /*5240*/  @!UP0 ULEA UR4, UR6, UR24, 0xc ;  /* 0x0000001806048291 */ /* 0x000fe2000f8e60ff */
[----:B------:R-:W-:Y:S03]  /*5250*/  LOP3.LUT R13, R13, R0, RZ, 0x3c, !PT ;  /* 0x000000000d0d7212 */ /* 0x000fe600078e3cff */
[----:B------:R-:W-:Y:S01]  /*5260*/  @!P1 R2UR UR19, R9 ;  /* 0x00000000091392ca */ /* 0x000fe200000e0000 */
[----:B------:R-:W-:Y:S01]  /*5270*/  @!UP0 UIADD3 UR8, UPT, UPT, UR4, 0x200, URZ ;  /* 0x0000020004088890 */ /* 0x000fe2000fffe0ff */
[----:B------:R-:W-:Y:S01]  /*5280*/  VOTEU.ALL UP0, P1 ;  /* 0x0000000000ff7886 */ /* 0x000fe20000800000 */
[----:B------:R-:W-:Y:S10]  /*5290*/  UPRMT UR4, UR54, 0x654, UR9 ;  /* 0x0000065436047896 */ /* 0x000ff40008000009 */
[----:B------:R1:W-:Y:S01]  /*52a0*/  @!UP0 UTMALDG.3D [UR8], [UR18], desc[UR20] ;  /* 0x00001408120085b4 */ /* 0x0003e20008011000 */
[----:B------:R3:W-:Y:S01]  /*52b0*/  @!P1 SYNCS.ARRIVE.TRANS64.RED.A0TR RZ, [UR5+0x60], R7 ;  /* 0x00006007ffff99a7 */ /* 0x0007e20008300405 */
[----:B------:R-:W-:Y:S01]  /*52c0*/  SYNCS.ARRIVE.TRANS64.RED.A1T0 RZ, [UR4], RZ ;  /* 0x000000ffffff79a7 */ /* 0x000fe20008100404 */
[----:B------:R-:W-:Y:S04]  /*52d0*/  UIADD3 UR4, UPT, UPT, UR6, 0x1, URZ ;  /* 0x0000000106047890 */ /* 0x000fe8000fffe0ff */
[----:B------:R-:W-:Y:S04]  /*52e0*/  UISETP.NE.AND UP0, UPT, UR4, 0x3, UPT ;  /* 0x000000030400788c */ /* 0x000fe8000bf05270 */
[----:B------:R-:W-:Y:S06]  /*52f0*/  USEL UR5, URZ, 0x1, UP0 ;  /* 0x00000001ff057887 */ /* 0x000fec0008000000 */
[----:B------:R-:W-:Y:S01]  /*5300*/  LOP3.LUT R15, R15, UR5, RZ, 0x3c, !PT ;  /* 0x000000050f0f7c12 */ /* 0x000fe2000f8e3cff */
[----:B-1----:R-:W-:Y:S01]  /*5310*/  USEL UR12, UR4, URZ, UP0 ;  /* 0x000000ff040c7287 */ /* 0x002fe20008000000 */
[----:B------:R-:W-:Y:S11]  /*5320*/  BRA.U UP1, `(.L_x_89) ;  /* 0xfffffff101f07547 */ /* 0x000ff6000b83ffff */
[----:B------:R-:W-:Y:S01]  /*5330*/  UIADD3 UR24, UPT, UPT, UR24, 0x78, URZ ;  /* 0x0000007818187890 */ /* 0x000fe2000fffe0ff */
[----:B------:R-:W-:-:S03]  /*5340*/  SHF.L.U32 R2, R15, 0x1f, RZ ;  /* 0x0000001f0f027819 */ /* 0x000fc600000006ff */
[----:B------:R-:W-:-:S09]  /*5350*/  ULEA UR4, UR12, UR24, 0x3 ;  /* 0x000000180c047291 */ /* 0x000fd2000f8e18ff */
[----:B------:R-:W1:Y:S02]  /*5360*/  SYNCS.PHASECHK.TRANS64.TRYWAIT P0, [UR4], R2 ;  /* 0x00000002ff0075a7 */ /* 0x000e640008001104 */
[----:B-1----:R-:W-:Y:S05]  /*5370*/  @!P0 BRA `(.L_x_90) ;  /* 0x0000003000488947 */ /* 0x002fea0003800000 */
.L_x_166:
        /* <DEDUP_REMOVED lines=9> */
.L_x_168:
[----:B------:R-:W-:-:S04]  /*5410*/  UIADD3 UR4, UPT, UPT, UR4, 0x1, URZ ;  /* 0x0000000104047890 */ /* 0x000fc8000fffe0ff */
[----:B------:R-:W-:-:S04]  /*5420*/  UISETP.NE.AND UP0, UPT, UR4, 0x3, UPT ;  /* 0x000000030400788c */ /* 0x000fc8000bf05270 */
[----:B------:R-:W-:Y:S02]  /*5430*/  USEL UR5, URZ, 0x1, UP0 ;  /* 0x00000001ff057887 */ /* 0x000fe40008000000 */
[----:B------:R-:W-:-:S04]  /*5440*/  USEL UR4, UR4, URZ, UP0 ;  /* 0x000000ff04047287 */ /* 0x000fc80008000000 */
[----:B------:R-:W-:Y:S01]  /*5450*/  ULEA UR4, UR4, UR24, 0x3 ;  /* 0x0000001804047291 */ /* 0x000fe2000f8e18ff */
[----:B-1----:R-:W-:-:S04]  /*5460*/  LOP3.LUT R2, R15, UR5, RZ, 0x3c, !PT ;  /* 0x000000050f027c12 */ /* 0x002fc8000f8e3cff */
[----:B------:R-:W-:Y:S01]  /*5470*/  SHF.L.U32 R2, R2, 0x1f, RZ ;  /* 0x0000001f02027819 */ /* 0x000fe200000006ff */
[----:B------:R-:W-:-:S07]  /*5480*/  IMAD.U32 R0, RZ, RZ, UR4 ;  /* 0x00000004ff007e24 */ /* 0x000fce000f8e00ff */
.L_x_92:
[----:B-1----:R1:W4:Y:S02]  /*5490*/  SYNCS.PHASECHK.TRANS64.TRYWAIT P0, [R0+URZ], R2 ;  /* 0x00000002000075a7 */ /* 0x00232400080011ff */
[----:B----4-:R-:W-:Y:S05]  /*54a0*/  @!P0 NANOSLEEP.SYNCS 0x989680 ;  /* 0x009896800000895d */ /* 0x010fea0003900000 */
[----:B------:R-:W4:Y:S02]  /*54b0*/  @!P0 SYNCS.PHASECHK.TRANS64 P0, [R0+URZ], R2 ;  /* 0x00000002000085a7 */ /* 0x000f2400080010ff */
[----:B--2-4-:R-:W-:Y:S05]  /*54c0*/  @P0 EXIT ;  /* 0x000000000000094d */ /* 0x014fea0003800000 */
[----:B------:R-:W-:Y:S05]  /*54d0*/  BRA `(.L_x_92) ;  /* 0xfffffffc00ec7947 */ /* 0x000fea000383ffff */
.L_x_80:
[----:B------:R-:W-:-:S06]  /*54e0*/  UISETP.GE.AND UP0, UPT, UR22, 0x4, UPT ;  /* 0x000000041600788c */ /* 0x000fcc000bf06270 */
[----:B------:R-:W-:-:S13]  /*54f0*/  PLOP3.LUT P0, PT, PT, PT, UP0, 0x80, 0x8 ;  /* 0x000000000008781c */ /* 0x000fda0003f0f008 */
[----:B-1----:R-:W-:Y:S05]  /*5500*/  @!P0 EXIT ;  /* 0x000000000000894d */ /* 0x002fea0003800000 */
[----:B------:R-:W-:Y:S01]  /*5510*/  BAR.SYNC.DEFER_BLOCKING 0x6, 0xa0 ;  /* 0x0182800000007b1d */ /* 0x000fe20000010000 */
[C---:B------:R-:W-:Y:S01]  /*5520*/  IMAD.SHL.U32 R3, R55.reuse, 0x20, RZ ;  /* 0x0000002037037824 */ /* 0x040fe200078e00ff */
[----:B------:R-:W-:Y:S01]  /*5530*/  SHF.R.U32.HI R4, RZ, 0x1, R55 ;  /* 0x00000001ff047819 */ /* 0x000fe20000011637 */
[C---:B------:R-:W-:Y:S01]  /*5540*/  IMAD.SHL.U32 R2, R55.reuse, 0x10, RZ ;  /* 0x0000001037027824 */ /* 0x040fe200078e00ff */
[C---:B------:R-:W-:Y:S01]  /*5550*/  LOP3.LUT P0, RZ, R55.reuse, 0x4, RZ, 0xc0, !PT ;  /* 0x0000000437ff7812 */ /* 0x040fe2000780c0ff */
[----:B------:R-:W-:Y:S01]  /*5560*/  IMAD.U32 R23, R55, 0x10000, RZ ;  /* 0x0001000037177824 */ /* 0x000fe200078e00ff */
[----:B------:R-:W-:Y:S01]  /*5570*/  UMOV UR44, 0x400 ;  /* 0x00000400002c7882 */ /* 0x000fe20000000000 */
[----:B------:R-:W1:Y:S01]  /*5580*/  LDCU.64 UR4, c[0x0][0x890] ;  /* 0x00011200ff0477ac */ /* 0x000e620008000a00 */
[----:B------:R-:W2:Y:S01]  /*5590*/  LDC.64 R42, c[0x0][0x8b0] ;  /* 0x00022c00ff2a7b82 */ /* 0x000ea20000000a00 */
[----:B------:R-:W-:Y:S01]  /*55a0*/  LOP3.LUT R5, R3, 0xc0, RZ, 0xc0, !PT ;  /* 0x000000c003057812 */ /* 0x000fe200078ec0ff */
[----:B------:R-:W-:Y:S01]  /*55b0*/  IMAD.SHL.U32 R44, R55, 0x4, RZ ;  /* 0x00000004372c7824 */ /* 0x000fe200078e00ff */
[----:B------:R-:W-:Y:S01]  /*55c0*/  ULEA UR44, UR54, UR44, 0x18 ;  /* 0x0000002c362c7291 */ /* 0x000fe2000f8ec0ff */
[----:B------:R-:W-:Y:S01]  /*55d0*/  LOP3.LUT R2, R2, 0x600, RZ, 0xc0, !PT ;  /* 0x0000060002027812 */ /* 0x000fe200078ec0ff */
[----:B------:R-:W-:Y:S01]  /*55e0*/  IMAD.MOV.U32 R54, RZ, RZ, 0x10 ;  /* 0x00000010ff367424 */ /* 0x000fe200078e00ff */
[----:B------:R-:W-:Y:S01]  /*55f0*/  LOP3.LUT R4, R5, 0x8, R4, 0xf8, !PT ;  /* 0x0000000805047812 */ /* 0x000fe200078ef804 */
[----:B------:R-:W-:Y:S01]  /*5600*/  IMAD.MOV.U32 R22, RZ, RZ, RZ ;  /* 0x000000ffff167224 */ /* 0x000fe200078e00ff */
[----:B------:R-:W3:Y:S01]  /*5610*/  LDC.64 R40, c[0x0][0x8a8] ;  /* 0x00022a00ff287b82 */ /* 0x000ee20000000a00 */
[----:B------:R-:W-:-:S02]  /*5620*/  LOP3.LUT R2, R2, 0x20, R3, 0xf8, !PT ;  /* 0x0000002002027812 */ /* 0x000fc400078ef803 */
[----:B------:R-:W-:Y:S02]  /*5630*/  CS2R R52, SRZ ;  /* 0x0000000000347805 */ /* 0x000fe4000001ff00 */
[----:B------:R-:W-:Y:S01]  /*5640*/  LOP3.LUT R23, R23, 0x600000, RZ, 0xc0, !PT ;  /* 0x0060000017177812 */ /* 0x000fe200078ec0ff */
[----:B------:R-:W-:Y:S01]  /*5650*/  IMAD.MOV.U32 R51, RZ, RZ, RZ ;  /* 0x000000ffff337224 */ /* 0x000fe200078e00ff */
[----:B------:R-:W-:Y:S01]  /*5660*/  LOP3.LUT R44, R4, 0x18, R44, 0x78, !PT ;  /* 0x00000018042c7812 */ /* 0x000fe200078e782c */
[----:B------:R-:W4:Y:S01]  /*5670*/  LDCU UR63, c[0x0][0x370] ;  /* 0x00006e00ff3f77ac */ /* 0x000f220008000800 */
[----:B------:R-:W-:Y:S01]  /*5680*/  LOP3.LUT R2, R2, 0x100, R3, 0xf8, !PT ;  /* 0x0000010002027812 */ /* 0x000fe200078ef803 */
[----:B------:R-:W4:Y:S01]  /*5690*/  LDS R0, [UR44+0x150] ;  /* 0x0001502cff007984 */ /* 0x000f220008000800 */
[----:B-1----:R-:W-:Y:S01]  /*56a0*/  IMAD.U32 R57, RZ, RZ, UR4 ;  /* 0x00000004ff397e24 */ /* 0x002fe2000f8e00ff */
[----:B------:R-:W-:Y:S01]  /*56b0*/  UIADD3 UR4, UPT, UPT, UR44, 0x200, URZ ;  /* 0x000002002c047890 */ /* 0x000fe2000fffe0ff */
[----:B------:R-:W-:Y:S01]  /*56c0*/  LOP3.LUT R44, R2, R44, RZ, 0xfc, !PT ;  /* 0x0000002c022c7212 */ /* 0x000fe200078efcff */
[----:B------:R-:W-:Y:S01]  /*56d0*/  IMAD.U32 R56, RZ, RZ, UR5 ;  /* 0x00000005ff387e24 */ /* 0x000fe2000f8e00ff */
[----:B------:R-:W-:Y:S01]  /*56e0*/  LOP3.LUT R55, R55, 0x60, RZ, 0xc0, !PT ;  /* 0x0000006037377812 */ /* 0x000fe200078ec0ff */
[----:B------:R-:W1:Y:S01]  /*56f0*/  LDCU UR43, c[0x0][0xb0c] ;  /* 0x00016180ff2b77ac */ /* 0x000e620008000800 */
[----:B------:R-:W-:Y:S01]  /*5700*/  SEL R54, R54, 0xfffffff0, !P0 ;  /* 0xfffffff036367807 */ /* 0x000fe20004000000 */
[----:B------:R-:W-:Y:S01]  /*5710*/  IMAD.U32 R59, RZ, RZ, UR4 ;  /* 0x00000004ff3b7e24 */ /* 0x000fe2000f8e00ff */
[----:B------:R-:W1:Y:S01]  /*5720*/  LDCU UR39, c[0x0][0xb30] ;  /* 0x00016600ff2777ac */ /* 0x000e620008000800 */
[----:B------:R-:W1:Y:S01]  /*5730*/  LDCU.64 UR60, c[0x0][0x888] ;  /* 0x00011100ff3c77ac */ /* 0x000e620008000a00 */
[----:B------:R-:W1:Y:S01]  /*5740*/  LDCU.64 UR40, c[0x0][0xb28] ;  /* 0x00016500ff2877ac */ /* 0x000e620008000a00 */
[----:B------:R-:W1:Y:S01]  /*5750*/  LDCU.128 UR56, c[0x0][0xb10] ;  /* 0x00016200ff3877ac */ /* 0x000e620008000c00 */
[----:B------:R-:W1:Y:S01]  /*5760*/  LDCU UR62, c[0x0][0x374] ;  /* 0x00006e80ff3e77ac */ /* 0x000e620008000800 */
[----:B------:R-:W-:Y:S01]  /*5770*/  UMOV UR55, 0x1 ;  /* 0x0000000100377882 */ /* 0x000fe20000000000 */
[----:B------:R-:W-:Y:S01]  /*5780*/  UMOV UR46, URZ ;  /* 0x000000ff002e7c82 */ /* 0x000fe20008000000 */
[----:B------:R-:W-:Y:S01]  /*5790*/  UMOV UR53, URZ ;  /* 0x000000ff00357c82 */ /* 0x000fe20008000000 */
[----:B------:R-:W-:Y:S01]  /*57a0*/  UMOV UR52, URZ ;  /* 0x000000ff00347c82 */ /* 0x000fe20008000000 */
[----:B-1234-:R-:W-:-:S07]  /*57b0*/  IMAD.IADD R23, R0, 0x1, R23 ;  /* 0x0000000100177824 */ /* 0x01efce00078e0217 */
.L_x_123:
[C---:B------:R-:W-:Y:S02]  /*57c0*/  LEA R0, R51.reuse, UR44, 0x3 ;  /* 0x0000002c33007c11 */ /* 0x040fe4000f8e18ff */
[----:B------:R-:W-:Y:S02]  /*57d0*/  SHF.L.U32 R2, R52, 0x1f, RZ ;  /* 0x0000001f34027819 */ /* 0x000fe400000006ff */
[----:B-1----:R-:W-:Y:S02]  /*57e0*/  LEA R4, R51, UR44, 0x4 ;  /* 0x0000002c33047c11 */ /* 0x002fe4000f8e20ff */
[----:B------:R-:W1:Y:S02]  /*57f0*/  SYNCS.PHASECHK.TRANS64.TRYWAIT P0, [R0+URZ+0xa0], R2 ;  /* 0x0000a002000075a7 */ /* 0x000e6400080011ff */
[----:B-1----:R-:W-:Y:S05]  /*5800*/  @!P0 BRA `(.L_x_93) ;  /* 0x0000002c00548947 */ /* 0x002fea0003800000 */
.L_x_169:
[----:B------:R-:W-:Y:S01]  /*5810*/  R2UR UR7, R58 ;  /* 0x000000003a0772ca */ /* 0x000fe200000e0000 */
[----:B------:R-:W2:Y:S01]  /*5820*/  LDS.128 R4, [R4+0x130] ;  /* 0x0001300004047984 */ /* 0x000ea20000000c00 */
[----:B-1----:R-:W-:Y:S01]  /*5830*/  VIADD R0, R0, 0xb0 ;  /* 0x000000b000007836 */ /* 0x002fe20000000000 */
[----:B------:R-:W-:Y:S04]  /*5840*/  UISETP.GE.AND UP0, UPT, UR42, 0x1, UPT ;  /* 0x000000012a00788c */ /* 0x000fe8000bf06270 */
[----:B------:R-:W-:Y:S01]  /*5850*/  PRMT R0, RZ, 0x654, R0 ;  /* 0x00000654ff007816 */ /* 0x000fe20000000000 */
[----:B------:R-:W-:Y:S01]  /*5860*/  @!PT LDS RZ, [RZ] ;  /* 0x00000000fffff984 */ /* 0x000fe20000000800 */
[----:B------:R-:W-:Y:S01]  /*5870*/  @!PT LDS RZ, [RZ] ;  /* 0x00000000fffff984 */ /* 0x000fe20000000800 */
[----:B------:R-:W-:Y:S01]  /*5880*/  @!PT LDS RZ, [RZ] ;  /* 0x00000000fffff984 */ /* 0x000fe20000000800 */
[----:B------:R-:W-:Y:S01]  /*5890*/  @!PT LDS RZ, [RZ] ;  /* 0x00000000fffff984 */ /* 0x000fe20000000800 */
[----:B------:R1:W-:Y:S06]  /*58a0*/  MEMBAR.ALL.CTA ;  /* 0x0000000000007992 */ /* 0x0003ec0000008000 */
[----:B-1----:R-:W1:Y:S02]  /*58b0*/  FENCE.VIEW.ASYNC.S ;  /* 0x00000000000073c6 */ /* 0x002e640000000000 */
[----:B-1----:R1:W-:Y:S01]  /*58c0*/  SYNCS.ARRIVE.TRANS64.RED.A1T0 RZ, [R0+URZ], RZ ;  /* 0x000000ff00ff79a7 */ /* 0x0023e200081004ff */
[----:B--2---:R-:W-:Y:S11]  /*58d0*/  LOP3.LUT P0, RZ, R6, 0x1, RZ, 0xc0, !PT ;  /* 0x0000000106ff7812 */ /* 0x004ff6000780c0ff */
[----:B------:R-:W-:Y:S02]  /*58e0*/  @!UPT UIADD3 URZ, UPT, UPT, URZ, URZ, URZ ;  /* 0x000000fffffff290 */ /* 0x000fe4000fffe0ff */
[----:B------:R-:W-:Y:S01]  /*58f0*/  VOTEU.ANY UP1, P0 ;  /* 0x0000000000ff7886 */ /* 0x000fe20000020100 */
[----:B------:R-:W-:Y:S01]  /*5900*/  PLOP3.LUT P0, PT, PT, PT, UP1, 0x80, 0x8 ;  /* 0x000000000008781c */ /* 0x000fe20003f0f018 */
[----:B------:R-:W-:Y:S06]  /*5910*/  UP2UR UR4, UPR, URZ, 0x2 ;  /* 0x00000002ff047883 */ /* 0x000fec0008000000 */
[----:B------:R-:W-:Y:S06]  /*5920*/  IMAD.U32 R60, RZ, RZ, UR4 ;  /* 0x00000004ff3c7e24 */ /* 0x000fec000f8e00ff */
[----:B------:R-:W-:Y:S02]  /*5930*/  @P0 SHF.R.U32.HI R2, RZ, 0x10, R5 ;  /* 0x00000010ff020819 */ /* 0x000fe40000011605 */
[----:B------:R-:W-:Y:S02]  /*5940*/  @P0 MOV R3, R4 ;  /* 0x0000000400030202 */ /* 0x000fe40000000f00 */
[----:B------:R-:W-:Y:S02]  /*5950*/  @P0 R2UR UR4, R2 ;  /* 0x00000000020402ca */ /* 0x000fe400000e0000 */
[----:B------:R-:W-:Y:S02]  /*5960*/  @P0 LOP3.LUT R4, R5, 0xffff, RZ, 0xc0, !PT ;  /* 0x0000ffff05040812 */ /* 0x000fe400078ec0ff */
[----:B------:R-:W-:Y:S02]  /*5970*/  @P0 R2UR UR6, R3 ;  /* 0x00000000030602ca */ /* 0x000fe400000e0000 */
[----:B------:R-:W-:Y:S07]  /*5980*/  @P0 R2UR UR5, R4 ;  /* 0x00000000040502ca */ /* 0x000fee00000e0000 */
[----:B------:R-:W-:Y:S02]  /*5990*/  @UP1 UMOV UR7, UR4 ;  /* 0x0000000400071c82 */ /* 0x000fe40008000000 */
[----:B------:R-:W-:Y:S02]  /*59a0*/  IMAD.U32 R58, RZ, RZ, UR7 ;  /* 0x00000007ff3a7e24 */ /* 0x000fe4000f8e00ff */
[----:B------:R-:W-:Y:S02]  /*59b0*/  @UP1 UMOV UR38, UR6 ;  /* 0x0000000600261c82 */ /* 0x000fe40008000000 */
[----:B------:R-:W-:Y:S01]  /*59c0*/  @UP1 UMOV UR37, UR5 ;  /* 0x0000000500251c82 */ /* 0x000fe20008000000 */
[----:B-1----:R-:W-:Y:S05]  /*59d0*/  BRA.U !UP0, `(.L_x_94) ;  /* 0x0000000108cc7547 */ /* 0x002fea000b800000 */
[----:B------:R-:W1:Y:S01]  /*59e0*/  LDCU UR12, c[0x0][0xb20] ;  /* 0x00016400ff0c77ac */ /* 0x000e620008000800 */
[----:B------:R-:W-:Y:S02]  /*59f0*/  UIMAD.WIDE.U32 UR4, UR62, UR59, URZ ;  /* 0x0000003b3e0472a5 */ /* 0x000fe4000f8e00ff */
[----:B------:R-:W-:Y:S02]  /*5a00*/  UIMAD.WIDE.U32 UR6, UR63, UR56, URZ ;  /* 0x000000383f0672a5 */ /* 0x000fe4000f8e00ff */
[----:B------:R-:W-:Y:S02]  /*5a10*/  UISETP.NE.AND UP0, UPT, UR58, 0x1, UPT ;  /* 0x000000013a00788c */ /* 0x000fe4000bf05270 */
[----:B------:R-:W-:Y:S02]  /*5a20*/  UIMAD.WIDE.U32 UR8, UR37, UR59, URZ ;  /* 0x0000003b250872a5 */ /* 0x000fe4000f8e00ff */
[----:B------:R-:W-:Y:S02]  /*5a30*/  UIMAD.WIDE.U32 UR10, UR38, UR56, URZ ;  /* 0x00000038260a72a5 */ /* 0x000fe4000f8e00ff */
[----:B------:R-:W-:Y:S02]  /*5a40*/  UISETP.NE.AND UP1, UPT, UR43, 0x1, UPT ;  /* 0x000000012b00788c */ /* 0x000fe4000bf25270 */
[----:B------:R-:W-:Y:S01]  /*5a50*/  UISETP.NE.AND UP2, UPT, UR42, 0x1, UPT ;  /* 0x000000012a00788c */ /* 0x000fe2000bf45270 */
[----:B------:R-:W-:Y:S02]  /*5a60*/  UMOV UR4, UR5 ;  /* 0x0000000500047c82 */ /* 0x000fe40008000000 */
[----:B-1----:R-:W-:Y:S03]  /*5a70*/  USHF.R.U32.HI UR5, URZ, UR12, UR4 ;  /* 0x0000000cff057299 */ /* 0x002fe60008011604 */
[----:B------:R-:W-:Y:S02]  /*5a80*/  UMOV UR4, UR7 ;  /* 0x0000000700047c82 */ /* 0x000fe40008000000 */
[----:B------:R-:W-:Y:S02]  /*5a90*/  USHF.R.U32.HI UR7, URZ, UR57, UR4 ;  /* 0x00000039ff077299 */ /* 0x000fe40008011604 */
[----:B------:R-:W-:Y:S02]  /*5aa0*/  USEL UR4, UR62, UR5, !UP0 ;  /* 0x000000053e047287 */ /* 0x000fe4000c000000 */
[----:B------:R-:W-:Y:S01]  /*5ab0*/  USEL UR7, UR63, UR7, !UP1 ;  /* 0x000000073f077287 */ /* 0x000fe2000c800000 */
[----:B------:R-:W-:Y:S01]  /*5ac0*/  UMOV UR5, UR9 ;  /* 0x0000000900057c82 */ /* 0x000fe20008000000 */
[----:B------:R-:W-:Y:S02]  /*5ad0*/  UIMAD.WIDE.U32 UR8, UR4, UR40, URZ ;  /* 0x00000028040872a5 */ /* 0x000fe4000f8e00ff */
[----:B------:R-:W-:Y:S03]  /*5ae0*/  USHF.R.U32.HI UR6, URZ, UR12, UR5 ;  /* 0x0000000cff067299 */ /* 0x000fe60008011605 */
[----:B------:R-:W-:Y:S01]  /*5af0*/  UMOV UR5, UR11 ;  /* 0x0000000b00057c82 */ /* 0x000fe20008000000 */
[----:B------:R-:W-:Y:S02]  /*5b00*/  UIMAD.WIDE.U32 UR10, UR7, UR40, URZ ;  /* 0x00000028070a72a5 */ /* 0x000fe4000f8e00ff */
[----:B------:R-:W-:Y:S02]  /*5b10*/  USHF.R.U32.HI UR12, URZ, UR57, UR5 ;  /* 0x00000039ff0c7299 */ /* 0x000fe40008011605 */
[----:B------:R-:W-:Y:S01]  /*5b20*/  USEL UR6, UR37, UR6, !UP0 ;  /* 0x0000000625067287 */ /* 0x000fe2000c000000 */
[----:B------:R-:W-:Y:S02]  /*5b30*/  UMOV UR5, UR9 ;  /* 0x0000000900057c82 */ /* 0x000fe40008000000 */
[----:B------:R-:W-:Y:S01]  /*5b40*/  UMOV UR10, UR11 ;  /* 0x0000000b000a7c82 */ /* 0x000fe20008000000 */
[----:B------:R-:W-:Y:S02]  /*5b50*/  @UP2 USHF.R.U32.HI UR4, URZ, UR41, UR5 ;  /* 0x00000029ff042299 */ /* 0x000fe40008011605 */
[----:B------:R-:W-:Y:S02]  /*5b60*/  @UP2 USHF.R.U32.HI UR7, URZ, UR41, UR10 ;  /* 0x00000029ff072299 */ /* 0x000fe4000801160a */
[----:B------:R-:W-:Y:S02]  /*5b70*/  UIMAD UR4, UR42, UR4, URZ ;  /* 0x000000042a0472a4 */ /* 0x000fe4000f8e02ff */
[----:B------:R-:W-:Y:S02]  /*5b80*/  UIMAD.WIDE.U32 UR10, UR6, UR40, URZ ;  /* 0x00000028060a72a5 */ /* 0x000fe4000f8e00ff */
[----:B------:R-:W-:Y:S02]  /*5b90*/  USEL UR5, UR38, UR12, !UP1 ;  /* 0x0000000c26057287 */ /* 0x000fe4000c800000 */
[----:B------:R-:W-:Y:S02]  /*5ba0*/  UIMAD UR8, UR42, UR7, URZ ;  /* 0x000000072a0872a4 */ /* 0x000fe4000f8e02ff */
[----:B------:R-:W-:Y:S03]  /*5bb0*/  UISETP.GE.AND UP0, UPT, UR6, UR4, UPT ;  /* 0x000000040600728c */ /* 0x000fe6000bf06270 */
[----:B------:R-:W-:Y:S01]  /*5bc0*/  UMOV UR4, UR11 ;  /* 0x0000000b00047c82 */ /* 0x000fe20008000000 */
[----:B------:R-:W-:Y:S02]  /*5bd0*/  UISETP.GE.OR UP0, UPT, UR5, UR8, UP0 ;  /* 0x000000080500728c */ /* 0x000fe40008706670 */
[----:B------:R-:W-:Y:S02]  /*5be0*/  USHF.R.U32.HI UR4, URZ, UR41, UR4 ;  /* 0x00000029ff047299 */ /* 0x000fe40008011604 */
[----:B------:R-:W-:Y:S02]  /*5bf0*/  UIMAD.WIDE.U32 UR8, UR5, UR40, URZ ;  /* 0x00000028050872a5 */ /* 0x000fe4000f8e00ff */
[----:B------:R-:W-:Y:S02]  /*5c00*/  USEL UR11, UR6, UR4, !UP2 ;  /* 0x00000004060b7287 */ /* 0x000fe4000d000000 */
[----:B------:R-:W-:Y:S02]  /*5c10*/  UIADD3 UR8, UPT, UPT, -UR5, URZ, URZ ;  /* 0x000000ff05087290 */ /* 0x000fe4000fffe1ff */
[----:B------:R-:W-:Y:S01]  /*5c20*/  UIADD3 UR10, UPT, UPT, -UR11, URZ, URZ ;  /* 0x000000ff0b0a7290 */ /* 0x000fe2000fffe1ff */
[----:B------:R-:W-:Y:S01]  /*5c30*/  @!UP0 UMOV UR4, UR9 ;  /* 0x0000000900048c82 */ /* 0x000fe20008000000 */
[----:B------:R-:W-:Y:S02]  /*5c40*/  UIADD3 UR9, UPT, UPT, -UR6, URZ, URZ ;  /* 0x000000ff06097290 */ /* 0x000fe4000fffe1ff */
[----:B------:R-:W-:Y:S02]  /*5c50*/  @!UP0 USHF.R.U32.HI UR4, URZ, UR41, UR4 ;  /* 0x00000029ff048299 */ /* 0x000fe40008011604 */
[----:B------:R-:W-:Y:S02]  /*5c60*/  UIMAD UR10, UR42, UR10, UR6 ;  /* 0x0000000a2a0a72a4 */ /* 0x000fe4000f8e0206 */
[----:B------:R-:W-:Y:S04]  /*5c70*/  @!UP0 USEL UR4, UR5, UR4, !UP2 ;  /* 0x0000000405048287 */ /* 0x000fe8000d000000 */
[----:B------:R-:W-:Y:S02]  /*5c80*/  @!UP0 UIMAD UR10, UR7, UR10, UR4 ;  /* 0x0000000a070a82a4 */ /* 0x000fe4000f8e0204 */
[----:B------:R-:W-:Y:S02]  /*5c90*/  @!UP0 UIADD3 UR11, UPT, UPT, UR11, -UR4, URZ ;  /* 0x800000040b0b8290 */ /* 0x000fe4000fffe0ff */
[----:B------:R-:W-:Y:S02]  /*5ca0*/  UIMAD UR7, UR43, UR8, UR38 ;  /* 0x000000082b0772a4 */ /* 0x000fe4000f8e0226 */
[----:B------:R-:W-:Y:S02]  /*5cb0*/  @!UP0 UIMAD UR6, UR11, UR42, UR5 ;  /* 0x0000002a0b0682a4 */ /* 0x000fe4000f8e0205 */
[----:B------:R-:W-:Y:S01]  /*5cc0*/  UIMAD UR4, UR58, UR9, UR37 ;  /* 0x000000093a0472a4 */ /* 0x000fe2000f8e0225 */
[----:B------:R-:W-:Y:S02]  /*5cd0*/  @!UP0 UMOV UR5, UR10 ;  /* 0x0000000a00058c82 */ /* 0x000fe40008000000 */
[----:B------:R-:W-:Y:S02]  /*5ce0*/  UIMAD UR38, UR5, UR43, UR7 ;  /* 0x0000002b052672a4 */ /* 0x000fe4000f8e0207 */
[----:B------:R-:W-:Y:S11]  /*5cf0*/  UIMAD UR37, UR6, UR58, UR4 ;  /* 0x0000003a062572a4 */ /* 0x000ff6000f8e0204 */
[----:B------:R-:W-:Y:S01]  /*5d00*/  @!UPT UIADD3 URZ, UPT, UPT, URZ, URZ, URZ ;  /* 0x000000fffffff290 */ /* 0x000fe2000fffe0ff */
.L_x_94:
[----:B------:R-:W-:Y:S01]  /*5d10*/  UISETP.NE.AND UP0, UPT, UR39, 0x1, UPT ;  /* 0x000000012700788c */ /* 0x000fe2000bf05270 */
[----:B------:R-:W-:Y:S01]  /*5d20*/  R2UR UR11, R59 ;  /* 0x000000003b0b72ca */ /* 0x000fe200000e0000 */
[----:B------:R-:W-:Y:S01]  /*5d30*/  USHF.L.U32 UR50, UR25, 0x6, URZ ;  /* 0x0000000619327899 */ /* 0x000fe200080006ff */
[----:B------:R-:W-:Y:S01]  /*5d40*/  IADD3 R51, PT, PT, R51, 0x1, RZ ;  /* 0x0000000133337810 */ /* 0x000fe20007ffe0ff */
[----:B------:R-:W-:Y:S07]  /*5d50*/  USHF.L.U32 UR49, UR26, 0x6, URZ ;  /* 0x000000061a317899 */ /* 0x000fee00080006ff */
[----:B------:R-:W1:Y:S01]  /*5d60*/  @!UP0 LDCU.128 UR12, c[0x0][0xb10] ;  /* 0x00016200ff0c87ac */ /* 0x000e620008000c00 */
[----:B------:R-:W2:Y:S01]  /*5d70*/  @!UP0 LDCU UR5, c[0x0][0xb0c] ;  /* 0x00016180ff0587ac */ /* 0x000ea20008000800 */
[----:B------:R-:W3:Y:S01]  /*5d80*/  @!UP0 LDCU UR10, c[0x0][0xb20] ;  /* 0x00016400ff0a87ac */ /* 0x000ee20008000800 */
[----:B-1----:R-:W-:Y:S02]  /*5d90*/  UIMAD.WIDE.U32 UR8, UR38, UR12, URZ ;  /* 0x0000000c260872a5 */ /* 0x002fe4000f8e00ff */
[----:B------:R-:W-:Y:S02]  /*5da0*/  UIMAD.WIDE.U32 UR6, UR37, UR15, URZ ;  /* 0x0000000f250672a5 */ /* 0x000fe4000f8e00ff */
[----:B------:R-:W-:Y:S03]  /*5db0*/  @!UP0 UISETP.NE.AND UP1, UPT, UR14, 0x1, UPT ;  /* 0x000000010e00888c */ /* 0x000fe6000bf25270 */
[----:B------:R-:W-:Y:S01]  /*5dc0*/  @!UP0 UMOV UR4, UR9 ;  /* 0x0000000900048c82 */ /* 0x000fe20008000000 */
[----:B--2---:R-:W-:Y:S02]  /*5dd0*/  @!UP0 UISETP.NE.AND UP2, UPT, UR5, 0x1, UPT ;  /* 0x000000010500888c */ /* 0x004fe4000bf45270 */
[----:B------:R-:W-:Y:S01]  /*5de0*/  @!UP0 USHF.R.U32.HI UR4, URZ, UR13, UR4 ;  /* 0x0000000dff048299 */ /* 0x000fe20008011604 */
[----:B------:R-:W-:Y:S02]  /*5df0*/  @!UP0 UMOV UR6, UR7 ;  /* 0x0000000700068c82 */ /* 0x000fe40008000000 */
[----:B---3--:R-:W-:Y:S02]  /*5e00*/  @!UP0 USHF.R.U32.HI UR6, URZ, UR10, UR6 ;  /* 0x0000000aff068299 */ /* 0x008fe40008011606 */
[----:B------:R-:W-:Y:S02]  /*5e10*/  @!UP0 USEL UR7, UR38, UR4, !UP2 ;  /* 0x0000000426078287 */ /* 0x000fe4000d000000 */
[----:B------:R-:W-:Y:S04]  /*5e20*/  @!UP0 USEL UR6, UR37, UR6, !UP1 ;  /* 0x0000000625068287 */ /* 0x000fe8000c800000 */
[----:B------:R-:W-:Y:S02]  /*5e30*/  @!UP0 UIADD3 UR4, UPT, UPT, -UR7, UR6, URZ ;  /* 0x0000000607048290 */ /* 0x000fe4000fffe1ff */
[----:B------:R-:W-:Y:S02]  /*5e40*/  @!UP0 UIADD3 UR6, UPT, UPT, UR7, -UR6, URZ ;  /* 0x8000000607068290 */ /* 0x000fe4000fffe0ff */
[----:B------:R-:W-:Y:S02]  /*5e50*/  @!UP0 UIMAD UR38, UR4, UR5, UR38 ;  /* 0x00000005042682a4 */ /* 0x000fe4000f8e0226 */
[----:B------:R-:W-:Y:S02]  /*5e60*/  @!UP0 UIMAD UR37, UR6, UR14, UR37 ;  /* 0x0000000e062582a4 */ /* 0x000fe4000f8e0225 */
[----:B------:R-:W-:Y:S09]  /*5e70*/  ULOP3.LUT UP0, URZ, UR11, 0x1b0, URZ, 0xc0, !UPT ;  /* 0x000001b00bff7892 */ /* 0x000ff2000f80c0ff */
[----:B------:R-:W-:Y:S05]  /*5e80*/  BRA.U !UP0, `(.L_x_95) ;  /* 0x00000001087c7547 */ /* 0x000fea000b800000 */
[----:B------:R-:W1:Y:S01]  /*5e90*/  LDCU.64 UR8, c[0x4][0x80] ;  /* 0x01001000ff0877ac */ /* 0x000e620008000a00 */
[----:B------:R-:W-:Y:S01]  /*5ea0*/  MOV R2, 0x0 ;  /* 0x0000000000027802 */ /* 0x000fe20000000f00 */
[----:B------:R-:W-:Y:S02]  /*5eb0*/  HFMA2 R12, -RZ, RZ, 0, 5.9604644775390625e-08 ;  /* 0x00000001ff0c7431 */ /* 0x000fe400000001ff */
[----:B------:R-:W-:Y:S01]  /*5ec0*/  IMAD.MOV.U32 R8, RZ, RZ, 0x70 ;  /* 0x00000070ff087424 */ /* 0x000fe200078e00ff */
[----:B------:R2:W3:Y:S01]  /*5ed0*/  LDC.64 R14, c[0x4][R2] ;  /* 0x01000000020e7b82 */ /* 0x0004e20000000a00 */
[----:B------:R-:W4:Y:S01]  /*5ee0*/  LDCU.64 UR6, c[0x4][0x88] ;  /* 0x01001100ff0677ac */ /* 0x000f220008000a00 */
[----:B------:R-:W-:Y:S01]  /*5ef0*/  IMAD.MOV.U32 R13, RZ, RZ, RZ ;  /* 0x000000ffff0d7224 */ /* 0x000fe200078e00ff */
[----:B------:R-:W2:Y:S01]  /*5f00*/  LDCU.64 UR4, c[0x4][0x8] ;  /* 0x01000100ff0477ac */ /* 0x000ea20008000a00 */
[----:B-1----:R-:W-:Y:S01]  /*5f10*/  MOV R5, UR9 ;  /* 0x0000000900057c02 */ /* 0x002fe20008000f00 */
[----:B------:R-:W-:Y:S01]  /*5f20*/  IMAD.U32 R4, RZ, RZ, UR8 ;  /* 0x00000008ff047e24 */ /* 0x000fe2000f8e00ff */
[----:B----4-:R-:W-:Y:S01]  /*5f30*/  MOV R7, UR7 ;  /* 0x0000000700077c02 */ /* 0x010fe20008000f00 */
[----:B------:R-:W-:Y:S01]  /*5f40*/  IMAD.U32 R6, RZ, RZ, UR6 ;  /* 0x00000006ff067e24 */ /* 0x000fe2000f8e00ff */
[----:B--2---:R-:W-:Y:S01]  /*5f50*/  MOV R11, UR5 ;  /* 0x00000005000b7c02 */ /* 0x004fe20008000f00 */
[----:B------:R-:W-:Y:S02]  /*5f60*/  IMAD.U32 R10, RZ, RZ, UR4 ;  /* 0x00000004ff0a7e24 */ /* 0x000fe4000f8e00ff */
[----:B------:R-:W-:Y:S07]  /*5f70*/  LEPC R20, `(.L_x_96) ;  /* 0x000000001014794e */ /* 0x000fee0000000000 */
[----:B---3-5:R-:W-:Y:S05]  /*5f80*/  CALL.ABS.NOINC R14 ;  /* 0x000000000e007343 */ /* 0x028fea0003c00000 */
.L_x_96:
[----:B------:R-:W1:Y:S01]  /*5f90*/  LDCU.64 UR8, c[0x4][0x80] ;  /* 0x01001000ff0877ac */ /* 0x000e620008000a00 */
[----:B------:R-:W2:Y:S01]  /*5fa0*/  LDC.64 R2, c[0x4][R2] ;  /* 0x0100000002027b82 */ /* 0x000ea20000000a00 */
[----:B------:R-:W-:Y:S02]  /*5fb0*/  HFMA2 R12, -RZ, RZ, 0, 5.9604644775390625e-08 ;  /* 0x00000001ff0c7431 */ /* 0x000fe400000001ff */
[----:B------:R-:W-:Y:S02]  /*5fc0*/  IMAD.MOV.U32 R8, RZ, RZ, 0x70 ;  /* 0x00000070ff087424 */ /* 0x000fe400078e00ff */
[----:B------:R-:W-:Y:S01]  /*5fd0*/  IMAD.MOV.U32 R13, RZ, RZ, RZ ;  /* 0x000000ffff0d7224 */ /* 0x000fe200078e00ff */
[----:B------:R-:W3:Y:S01]  /*5fe0*/  LDCU.64 UR6, c[0x4][0x88] ;  /* 0x01001100ff0677ac */ /* 0x000ee20008000a00 */
[----:B------:R-:W4:Y:S01]  /*5ff0*/  LDCU.64 UR4, c[0x4][0x8] ;  /* 0x01000100ff0477ac */ /* 0x000f220008000a00 */
[----:B-1----:R-:W-:Y:S02]  /*6000*/  MOV R4, UR8 ;  /* 0x0000000800047c02 */ /* 0x002fe40008000f00 */
[----:B------:R-:W-:Y:S02]  /*6010*/  MOV R5, UR9 ;  /* 0x0000000900057c02 */ /* 0x000fe40008000f00 */
[----:B---3--:R-:W-:Y:S01]  /*6020*/  MOV R7, UR7 ;  /* 0x0000000700077c02 */ /* 0x008fe20008000f00 */
[----:B------:R-:W-:Y:S01]  /*6030*/  IMAD.U32 R6, RZ, RZ, UR6 ;  /* 0x00000006ff067e24 */ /* 0x000fe2000f8e00ff */
[----:B----4-:R-:W-:Y:S01]  /*6040*/  MOV R11, UR5 ;  /* 0x00000005000b7c02 */ /* 0x010fe20008000f00 */
[----:B------:R-:W-:Y:S02]  /*6050*/  IMAD.U32 R10, RZ, RZ, UR4 ;  /* 0x00000004ff0a7e24 */ /* 0x000fe4000f8e00ff */
[----:B------:R-:W-:Y:S07]  /*6060*/  LEPC R20, `(.L_x_95) ;  /* 0x000000001014794e */ /* 0x000fee0000000000 */
[----:B--2---:R-:W-:Y:S05]  /*6070*/  CALL.ABS.NOINC R2 ;  /* 0x0000000002007343 */ /* 0x004fea0003c00000 */
.L_x_95:
[----:B------:R-:W-:Y:S02]  /*6080*/  R2UR UR6, R49 ;  /* 0x00000000310672ca */ /* 0x000fe400000e0000 */
[----:B------:R-:W-:Y:S02]  /*6090*/  R2UR UR5, R57 ;  /* 0x00000000390572ca */ /* 0x000fe400000e0000 */
[----:B------:R-:W-:Y:S02]  /*60a0*/  R2UR UR4, R56 ;  /* 0x00000000380472ca */ /* 0x000fe400000e0000 */
[----:B------:R-:W-:Y:S02]  /*60b0*/  ISETP.NE.U32.AND P4, PT, R42, RZ, PT ;  /* 0x000000ff2a00720c */ /* 0x000fe40003f85070 */
[----:B------:R-:W-:Y:S02]  /*60c0*/  ISETP.NE.U32.AND P2, PT, RZ, UR60, PT ;  /* 0x0000003cff007c0c */ /* 0x000fe4000bf45070 */
[----:B------:R-:W-:Y:S02]  /*60d0*/  ISETP.NE.AND.EX P4, PT, R43, RZ, PT, P4 ;  /* 0x000000ff2b00720c */ /* 0x000fe40003f85340 */
[----:B------:R-:W-:Y:S01]  /*60e0*/  ISETP.NE.AND.EX P2, PT, RZ, UR61, PT, P2 ;  /* 0x0000003dff007c0c */ /* 0x000fe2000bf45320 */
[----:B------:R-:W-:Y:S02]  /*60f0*/  UISETP.NE.AND UP2, UPT, UR6, URZ, UPT ;  /* 0x000000ff0600728c */ /* 0x000fe4000bf45270 */
[----:B------:R-:W-:Y:S04]  /*6100*/  UISETP.NE.U32.AND UP0, UPT, UR5, URZ, UPT ;  /* 0x000000ff0500728c */ /* 0x000fe8000bf05070 */
[----:B------:R-:W-:Y:S01]  /*6110*/  UISETP.NE.AND.EX UP1, UPT, UR4, URZ, UPT, UP0 ;  /* 0x000000ff0400728c */ /* 0x000fe2000bf25300 */
[----:B------:R-:W-:Y:S01]  /*6120*/  PLOP3.LUT P1, PT, PT, PT, UP2, 0x80, 0x8 ;  /* 0x000000000008781c */ /* 0x000fe20003f2f028 */
[----:B------:R-:W-:Y:S03]  /*6130*/  UPLOP3.LUT UP0, UPT, UPT, UPT, UPT, 0x40, 0x4 ;  /* 0x000000000004789c */ /* 0x000fe60003f0e870 */
[----:B------:R-:W-:Y:S06]  /*6140*/  @UP2 UPLOP3.LUT UP0, UPT, UPT, UPT, UP1, 0x80, 0x8 ;  /* 0x000000000008289c */ /* 0x000fec0003f0f010 */
[----:B------:R-:W-:Y:S01]  /*6150*/  PLOP3.LUT P0, PT, PT, PT, UP0, 0x80, 0x8 ;  /* 0x000000000008781c */ /* 0x000fe20003f0f008 */
[----:B------:R-:W-:Y:S01]  /*6160*/  @!UPT UIADD3 URZ, UPT, UPT, URZ, URZ, URZ ;  /* 0x000000fffffff290 */ /* 0x000fe2000fffe0ff */
[----:B------:R-:W-:Y:S11]  /*6170*/  BRA.U !UP1, `(.L_x_97) ;  /* 0x0000000109407547 */ /* 0x000ff6000b800000 */
[----:B------:R-:W-:Y:S01]  /*6180*/  UISETP.NE.U32.AND UP0, UPT, UR60, URZ, UPT ;  /* 0x000000ff3c00728c */ /* 0x000fe2000bf05070 */
[----:B------:R-:W-:Y:S01]  /*6190*/  R2UR UR6, R57 ;  /* 0x00000000390672ca */ /* 0x000fe200000e0000 */
[----:B------:R-:W1:Y:S01]  /*61a0*/  LDCU.64 UR8, c[0x0][0x358] ;  /* 0x00006b00ff0877ac */ /* 0x000e620008000a00 */
[----:B------:R-:W-:Y:S02]  /*61b0*/  HFMA2 R45, -RZ, RZ, 0, 5.9604644775390625e-08 ;  /* 0x00000001ff2d7431 */ /* 0x000fe400000001ff */
[----:B------:R-:W-:Y:S01]  /*61c0*/  IMAD.MOV.U32 R0, RZ, RZ, 0x1 ;  /* 0x00000001ff007424 */ /* 0x000fe200078e00ff */
[----:B------:R-:W-:Y:S06]  /*61d0*/  UISETP.NE.AND.EX UP0, UPT, UR61, URZ, UPT, UP0 ;  /* 0x000000ff3d00728c */ /* 0x000fec000bf05300 */
[----:B------:R-:W-:Y:S05]  /*61e0*/  PLOP3.LUT P3, PT, PT, PT, UP0, 0x80, 0x8 ;  /* 0x000000000008781c */ /* 0x000fea0003f6f008 */
[----:B------:R-:W2:Y:S01]  /*61f0*/  @UP0 LDCU.64 UR4, c[0x0][0x888] ;  /* 0x00011100ff0407ac */ /* 0x000ea20008000a00 */
[----:B------:R-:W-:Y:S07]  /*6200*/  @UP0 UIMAD UR6, UR36, UR6, URZ ;  /* 0x00000006240602a4 */ /* 0x000fee000f8e02ff */
[----:B------:R-:W-:Y:S01]  /*6210*/  @!P3 PRMT R45, R0, 0x7610, R45 ;  /* 0x00007610002db816 */ /* 0x000fe2000000002d */
[----:B--2---:R-:W-:Y:S06]  /*6220*/  @UP0 UIMAD.WIDE UR4, UR6, 0x4, UR4 ;  /* 0x00000004060408a5 */ /* 0x004fec000f8e0204 */
[----:B-----5:R-:W-:Y:S02]  /*6230*/  IMAD.U32 R26, RZ, RZ, UR4 ;  /* 0x00000004ff1a7e24 */ /* 0x020fe4000f8e00ff */
[----:B------:R-:W-:Y:S03]  /*6240*/  IMAD.U32 R27, RZ, RZ, UR5 ;  /* 0x00000005ff1b7e24 */ /* 0x000fe6000f8e00ff */
[----:B------:R-:W2:Y:S02]  /*6250*/  @!UP0 LDCU UR4, c[0x0][0x880] ;  /* 0x00011000ff0487ac */ /* 0x000ea40008000800 */
[----:B-1----:R1:W5:Y:S02]  /*6260*/  @P3 LDG.E R26, desc[UR8][R26.64] ;  /* 0x000000081a1a3981 */ /* 0x002364000c1e1900 */
[----:B-12---:R-:W-:Y:S02]  /*6270*/  @!P3 MOV R26, UR4 ;  /* 0x00000004001abc02 */ /* 0x006fe40008000f00 */
.L_x_97:
[----:B------:R-:W-:Y:S05]  /*6280*/  @!P4 BRA `(.L_x_98) ;  /* 0x000000000024c947 */ /* 0x000fea0003800000 */
[----:B------:R-:W-:Y:S01]  /*6290*/  ISETP.NE.U32.AND P3, PT, R40, RZ, PT ;  /* 0x000000ff2800720c */ /* 0x000fe20003f65070 */
[----:B------:R-:W1:Y:S03]  /*62a0*/  LDCU.64 UR4, c[0x0][0x358] ;  /* 0x00006b00ff0477ac */ /* 0x000e660008000a00 */
[----:B------:R-:W-:Y:S11]  /*62b0*/  ISETP.NE.AND.EX P3, PT, R41, RZ, PT, P3 ;  /* 0x000000ff2900720c */ /* 0x000ff60003f65330 */
[----:B------:R-:W-:Y:S02]  /*62c0*/  @!UPT UIADD3 URZ, UPT, UPT, URZ, URZ, URZ ;  /* 0x000000fffffff290 */ /* 0x000fe4000fffe0ff */
[----:B------:R-:W2:Y:S01]  /*62d0*/  @P3 LDC.64 R2, c[0x0][0x8a8] ;  /* 0x00022a00ff023b82 */ /* 0x000ea20000000a00 */
[----:B------:R-:W-:Y:S04]  /*62e0*/  @P3 IMAD R0, R42, UR36, RZ ;  /* 0x000000242a003c24 */ /* 0x000fe8000f8e02ff */
[----:B--2---:R-:W-:Y:S05]  /*62f0*/  @P3 IMAD.WIDE R2, R0, 0x4, R2 ;  /* 0x0000000400023825 */ /* 0x004fea00078e0202 */
[----:B-1---5:R1:W5:Y:S02]  /*6300*/  @P3 LDG.E R24, desc[UR4][R2.64] ;  /* 0x0000000402183981 */ /* 0x022364000c1e1900 */
[----:B-1----:R-:W2:Y:S02]  /*6310*/  @!P3 LDC R24, c[0x0][0x8a0] ;  /* 0x00022800ff18bb82 */ /* 0x002ea40000000800 */
.L_x_98:
[----:B-----5:R-:W-:Y:S01]  /*6320*/  FSETP.NEU.AND P3, PT, R26, RZ, PT ;  /* 0x000000ff1a00720b */ /* 0x020fe20003f6d000 */
[----:B------:R-:W-:Y:S01]  /*6330*/  IMAD.U32 R2, RZ, RZ, UR46 ;  /* 0x0000002eff027e24 */ /* 0x000fe2000f8e00ff */
[----:B------:R-:W-:Y:S01]  /*6340*/  SEL R5, RZ, 0xffffffff, P2 ;  /* 0xffffffffff057807 */ /* 0x000fe20001000000 */
[----:B------:R-:W-:Y:S01]  /*6350*/  ULOP3.LUT UR4, UR55, 0x1, URZ, 0x3c, !UPT ;  /* 0x0000000137047892 */ /* 0x000fe2000f8e3cff */
[----:B------:R-:W-:Y:S01]  /*6360*/  @P1 LOP3.LUT P2, RZ, R45, 0xff, RZ, 0xc0, !PT ;  /* 0x000000ff2dff1812 */ /* 0x000fe2000784c0ff */
[----:B------:R-:W-:Y:S01]  /*6370*/  BSSY B1, `(.L_x_99) ;  /* 0x000003d000017945 */ /* 0x000fe20003800000 */
[----:B------:R-:W-:Y:S01]  /*6380*/  @P1 SEL R0, RZ, 0xffffffff, P3 ;  /* 0xffffffffff001807 */ /* 0x000fe20001800000 */
[----:B------:R-:W-:Y:S01]  /*6390*/  IMAD.MOV.U32 R65, RZ, RZ, 0x1 ;  /* 0x00000001ff417424 */ /* 0x000fe200078e00ff */
[----:B------:R-:W-:Y:S01]  /*63a0*/  LEA R2, R2, UR44, 0x3 ;  /* 0x0000002c02027c11 */ /* 0x000fe2000f8e18ff */
[----:B------:R-:W-:Y:S01]  /*63b0*/  IMAD.U32 R63, RZ, RZ, UR4 ;  /* 0x00000004ff3f7e24 */ /* 0x000fe2000f8e00ff */
[----:B------:R-:W-:Y:S01]  /*63c0*/  @P0 SEL R0, R5, R0, !P2 ;  /* 0x0000000005000207 */ /* 0x000fe20005000000 */
[----:B------:R-:W-:Y:S01]  /*63d0*/  IMAD.U32 R64, RZ, RZ, UR46 ;  /* 0x0000002eff407e24 */ /* 0x000fe2000f8e00ff */
[----:B------:R-:W-:Y:S02]  /*63e0*/  LEA R27, R22, UR44, 0x3 ;  /* 0x0000002c161b7c11 */ /* 0x000fe4000f8e18ff */
[----:B------:R-:W-:Y:S02]  /*63f0*/  CS2R R38, SRZ ;  /* 0x0000000000267805 */ /* 0x000fe4000001ff00 */
[----:B------:R-:W-:Y:S02]  /*6400*/  @P1 LOP3.LUT R0, R0, 0x1, RZ, 0xc0, !PT ;  /* 0x0000000100001812 */ /* 0x000fe400078ec0ff */
[----:B------:R-:W-:Y:S02]  /*6410*/  CS2R R36, SRZ ;  /* 0x0000000000247805 */ /* 0x000fe4000001ff00 */
[----:B------:R-:W-:Y:S02]  /*6420*/  SHF.L.U32 R3, R53, 0x1f, RZ ;  /* 0x0000001f35037819 */ /* 0x000fe400000006ff */
[----:B------:R-:W-:Y:S02]  /*6430*/  CS2R R30, SRZ ;  /* 0x00000000001e7805 */ /* 0x000fe4000001ff00 */
[----:B------:R-:W-:Y:S02]  /*6440*/  ISETP.NE.U32.OR P5, PT, R0, 0x1, !P1 ;  /* 0x000000010000780c */ /* 0x000fe40004fa5470 */
[----:B------:R-:W-:Y:S02]  /*6450*/  CS2R R28, SRZ ;  /* 0x00000000001c7805 */ /* 0x000fe4000001ff00 */
[----:B------:R-:W-:Y:S02]  /*6460*/  PLOP3.LUT P2, PT, PT, PT, UP1, 0x80, 0x8 ;  /* 0x000000000008781c */ /* 0x000fe40003f4f018 */
[----:B------:R-:W-:Y:S02]  /*6470*/  LEA.HI R25, R22, R22, RZ, 0x1 ;  /* 0x0000001616197211 */ /* 0x000fe400078f08ff */
[----:B------:R-:W-:Y:S02]  /*6480*/  LOP3.LUT P4, R50, R45, 0xff, RZ, 0xc0, !PT ;  /* 0x000000ff2d327812 */ /* 0x000fe4000788c0ff */
[----:B------:R-:W-:Y:S02]  /*6490*/  SEL R4, RZ, 0xffffffff, P3 ;  /* 0xffffffffff047807 */ /* 0x000fe40001800000 */
[----:B------:R-:W-:Y:S02]  /*64a0*/  P2R R61, PR, RZ, 0x20 ;  /* 0x00000020ff3d7803 */ /* 0x000fe40000000000 */
[----:B------:R-:W-:Y:S03]  /*64b0*/  @P5 SHF.L.U32 R0, R63, 0x1f, RZ ;  /* 0x0000001f3f005819 */ /* 0x000fe600000006ff */
[----:B------:R-:W-:Y:S01]  /*64c0*/  @P2 SEL R4, R5, R4, !P4 ;  /* 0x0000000405042207 */ /* 0x000fe20006000000 */
[----:B------:R1:W3:Y:S03]  /*64d0*/  @P5 SYNCS.PHASECHK.TRANS64.TRYWAIT P1, [R2+URZ+0x60], R0 ;  /* 0x00006000020055a7 */ /* 0x0002e600080211ff */
[----:B------:R-:W-:Y:S04]  /*64e0*/  LOP3.LUT R4, R4, 0x1, RZ, 0xc0, !PT ;  /* 0x0000000104047812 */ /* 0x000fe800078ec0ff */
[----:B------:R-:W-:Y:S04]  /*64f0*/  ISETP.NE.U32.AND P2, PT, R4, 0x1, PT ;  /* 0x000000010400780c */ /* 0x000fe80003f45070 */
[----:B------:R-:W-:Y:S01]  /*6500*/  P2R R66, PR, RZ, 0x4 ;  /* 0x00000004ff427803 */ /* 0x000fe20000000000 */
[----:B------:R4:W2:Y:S01]  /*6510*/  SYNCS.PHASECHK.TRANS64.TRYWAIT P0, [R27+URZ+0xc0], R3 ;  /* 0x0000c0031b0075a7 */ /* 0x0008a200080011ff */
[C---:B-1----:R-:W-:Y:S01]  /*6520*/  IMAD.SHL.U32 R0, R25.reuse, 0x20, RZ ;  /* 0x0000002019007824 */ /* 0x042fe200078e00ff */
[----:B------:R-:W-:Y:S04]  /*6530*/  LOP3.LUT R25, R25, 0xffe, RZ, 0xc0, !PT ;  /* 0x00000ffe19197812 */ /* 0x000fe800078ec0ff */
[----:B------:R-:W-:Y:S01]  /*6540*/  LOP3.LUT R0, R0, 0xffffffc0, RZ, 0xc0, !PT ;  /* 0xffffffc000007812 */ /* 0x000fe200078ec0ff */
[----:B------:R-:W-:Y:S04]  /*6550*/  IMAD.IADD R25, R22, 0x1, -R25 ;  /* 0x0000000116197824 */ /* 0x000fe800078e0a19 */
[----:B------:R-:W-:Y:S04]  /*6560*/  IMAD.IADD R0, R23, 0x1, R0 ;  /* 0x0000000117007824 */ /* 0x000fe800078e0200 */
[----:B------:R-:W-:Y:S01]  /*6570*/  IMAD R25, R25, 0x100000, R0 ;  /* 0x0010000019197824 */ /* 0x000fe200078e0200 */
[----:B---3--:R-:W-:Y:S01]  /*6580*/  @P5 SEL R65, RZ, 0x1, !P1 ;  /* 0x00000001ff415807 */ /* 0x008fe20004800000 */
[----:B----4-:R-:W-:Y:S06]  /*6590*/  @!P5 BRA `(.L_x_100) ;  /* 0x000000000068d947 */ /* 0x010fec0003800000 */
[----:B------:R-:W-:Y:S01]  /*65a0*/  HFMA2 R31, -RZ, RZ, 0, 0 ;  /* 0x00000000ff1f7431 */ /* 0x000fe200000001ff */
[----:B------:R-:W-:Y:S01]  /*65b0*/  ISETP.NE.AND P1, PT, R65, RZ, PT ;  /* 0x000000ff4100720c */ /* 0x000fe20003f25270 */
[----:B------:R-:W-:Y:S01]  /*65c0*/  IMAD.U32 R0, RZ, RZ, UR46 ;  /* 0x0000002eff007e24 */ /* 0x000fe2000f8e00ff */
[----:B------:R-:W-:Y:S11]  /*65d0*/  BSSY B0, `(.L_x_101) ;  /* 0x0000005000007945 */ /* 0x000ff60003800000 */
[----:B------:R-:W-:Y:S05]  /*65e0*/  @P1 BRA `(.L_x_102) ;  /* 0x00000000000c1947 */ /* 0x000fea0003800000 */
[----:B------:R-:W-:Y:S04]  /*65f0*/  SHF.L.U32 R4, R63, 0x1f, RZ ;  /* 0x0000001f3f047819 */ /* 0x000fe800000006ff */
[----:B------:R-:W1:Y:S02]  /*6600*/  SYNCS.PHASECHK.TRANS64.TRYWAIT P1, [R2+URZ+0x60], R4 ;  /* 0x00006004020075a7 */ /* 0x000e6400080211ff */
[----:B-1----:R-:W-:Y:S05]  /*6610*/  @!P1 BRA `(.L_x_103) ;  /* 0x0000001c00e49947 */ /* 0x002fea0003800000 */
.L_x_102:
[----:B------:R-:W-:Y:S05]  /*6620*/  BSYNC B0 ;  /* 0x0000000000007941 */ /* 0x000fea0003800000 */
.L_x_101:
[----:B------:R-:W-:Y:S01]  /*6630*/  ISETP.NE.AND P1, PT, R66, RZ, PT ;  /* 0x000000ff4200720c */ /* 0x000fe20003f25270 */
[----:B------:R-:W-:Y:S01]  /*6640*/  IMAD.MOV.U32 R30, RZ, RZ, RZ ;  /* 0x000000ffff1e7224 */ /* 0x000fe200078e00ff */
[----:B------:R-:W-:Y:S02]  /*6650*/  CS2R R28, SRZ ;  /* 0x00000000001c7805 */ /* 0x000fe4000001ff00 */
[----:B------:R-:W-:Y:S02]  /*6660*/  CS2R R38, SRZ ;  /* 0x0000000000267805 */ /* 0x000fe4000001ff00 */
[----:B------:R-:W-:Y:S07]  /*6670*/  CS2R R36, SRZ ;  /* 0x0000000000247805 */ /* 0x000fee000001ff00 */
[----:B-1----:R-:W-:Y:S01]  /*6680*/  @P1 IMAD R2, R0, 0x800, R44 ;  /* 0x0000080000021824 */ /* 0x002fe200078e022c */
[----:B------:R-:W-:Y:S05]  /*6690*/  @P1 WARPSYNC.ALL ;  /* 0x0000000000001948 */ /* 0x000fea0003800000 */
[----:B------:R-:W-:Y:S01]  /*66a0*/  @P1 LEA R2, R2, UR44, 0x1 ;  /* 0x0000002c02021c11 */ /* 0x000fe2000f8e08ff */
[----:B------:R-:W-:Y:S04]  /*66b0*/  UIADD3 UR4, UPT, UPT, UR46, 0x1, URZ ;  /* 0x000000012e047890 */ /* 0x000fe8000fffe0ff */
[----:B------:R1:W3:Y:S01]  /*66c0*/  @P1 LDSM.16.M88.4 R28, [R2+0x200] ;  /* 0x00020000021c183b */ /* 0x0002e20000000200 */
[----:B------:R-:W-:Y:S01]  /*66d0*/  UISETP.NE.AND UP0, UPT, UR4, 0x3, UPT ;  /* 0x000000030400788c */ /* 0x000fe2000bf05270 */
[----:B------:R-:W-:Y:S03]  /*66e0*/  @P1 IMAD R0, R54, 0x2, R2 ;  /* 0x0000000236001824 */ /* 0x000fe600078e0202 */
[----:B------:R-:W-:Y:S02]  /*66f0*/  USEL UR5, URZ, 0x1, UP0 ;  /* 0x00000001ff057887 */ /* 0x000fe40008000000 */
[----:B------:R1:W4:Y:S01]  /*6700*/  @P1 LDSM.16.M88.4 R36, [R0+0x200] ;  /* 0x000200000024183b */ /* 0x0003220000000200 */
[----:B------:R-:W-:Y:S03]  /*6710*/  USEL UR4, UR4, URZ, UP0 ;  /* 0x000000ff04047287 */ /* 0x000fe60008000000 */
[----:B------:R-:W-:Y:S03]  /*6720*/  LOP3.LUT R63, R63, UR5, RZ, 0x3c, !PT ;  /* 0x000000053f3f7c12 */ /* 0x000fe6000f8e3cff */
[----:B------:R-:W-:Y:S02]  /*6730*/  IMAD.U32 R64, RZ, RZ, UR4 ;  /* 0x00000004ff407e24 */ /* 0x000fe4000f8e00ff */
.L_x_100:
[----:B------:R-:W-:Y:S05]  /*6740*/  BSYNC B1 ;  /* 0x0000000000017941 */ /* 0x000fea0003800000 */
.L_x_99:
[----:B-1----:R-:W-:Y:S04]  /*6750*/  SHF.R.U32.HI R0, RZ, 0x15, R25 ;  /* 0x00000015ff007819 */ /* 0x002fe80000011619 */
[----:B------:R-:W-:Y:S01]  /*6760*/  LOP3.LUT P1, RZ, R0, 0x3, R46, 0x48, !PT ;  /* 0x0000000300ff7812 */ /* 0x000fe2000782482e */
[----:B------:R-:W-:Y:S01]  /*6770*/  @!UPT UIADD3 URZ, UPT, UPT, URZ, URZ, URZ ;  /* 0x000000fffffff290 */ /* 0x000fe2000fffe0ff */
[----:B--2---:R-:W-:Y:S11]  /*6780*/  @P0 BRA `(.L_x_104) ;  /* 0x0000000000080947 */ /* 0x004ff60003800000 */
[----:B------:R-:W1:Y:S02]  /*6790*/  SYNCS.PHASECHK.TRANS64.TRYWAIT P0, [R27+URZ+0xc0], R3 ;  /* 0x0000c0031b0075a7 */ /* 0x000e6400080011ff */
[----:B-1----:R-:W-:Y:S05]  /*67a0*/  @!P0 BRA `(.L_x_105) ;  /* 0x0000001c00948947 */ /* 0x002fea0003800000 */
.L_x_104:
[----:B------:R-:W-:Y:S05]  /*67b0*/  @!P1 BRA `(.L_x_106) ;  /* 0x0000000000409947 */ /* 0x000fea0003800000 */
[----:B------:R-:W2:Y:S01]  /*67c0*/  LDCU.64 UR8, c[0x4][0x70] ;  /* 0x01000e00ff0877ac */ /* 0x000ea20008000a00 */
[----:B-1----:R-:W-:Y:S01]  /*67d0*/  MOV R3, 0x0 ;  /* 0x0000000000037802 */ /* 0x002fe20000000f00 */
[----:B------:R-:W-:Y:S02]  /*67e0*/  HFMA2 R12, -RZ, RZ, 0, 5.9604644775390625e-08 ;  /* 0x00000001ff0c7431 */ /* 0x000fe400000001ff */
[----:B------:R-:W-:Y:S02]  /*67f0*/  IMAD.MOV.U32 R8, RZ, RZ, 0x192 ;  /* 0x00000192ff087424 */ /* 0x000fe400078e00ff */
[----:B------:R-:W-:Y:S01]  /*6800*/  IMAD.MOV.U32 R13, RZ, RZ, RZ ;  /* 0x000000ffff0d7224 */ /* 0x000fe200078e00ff */
[----:B------:R-:W1:Y:S01]  /*6810*/  LDCU.64 UR6, c[0x4][0x78] ;  /* 0x01000f00ff0677ac */ /* 0x000e620008000a00 */
[----:B------:R-:W3:Y:S01]  /*6820*/  LDC.64 R2, c[0x4][R3] ;  /* 0x0100000003027b82 */ /* 0x000ee20000000a00 */
[----:B------:R-:W5:Y:S01]  /*6830*/  LDCU.64 UR4, c[0x4][0x10] ;  /* 0x01000200ff0477ac */ /* 0x000f620008000a00 */
[----:B--2---:R-:W-:Y:S01]  /*6840*/  MOV R5, UR9 ;  /* 0x0000000900057c02 */ /* 0x004fe20008000f00 */
[----:B------:R-:W-:Y:S01]  /*6850*/  IMAD.U32 R4, RZ, RZ, UR8 ;  /* 0x00000008ff047e24 */ /* 0x000fe2000f8e00ff */
[----:B-1----:R-:W-:Y:S01]  /*6860*/  MOV R7, UR7 ;  /* 0x0000000700077c02 */ /* 0x002fe20008000f00 */
[----:B------:R-:W-:Y:S01]  /*6870*/  IMAD.U32 R6, RZ, RZ, UR6 ;  /* 0x00000006ff067e24 */ /* 0x000fe2000f8e00ff */
[----:B-----5:R-:W-:Y:S01]  /*6880*/  MOV R11, UR5 ;  /* 0x00000005000b7c02 */ /* 0x020fe20008000f00 */
[----:B------:R-:W-:Y:S02]  /*6890*/  IMAD.U32 R10, RZ, RZ, UR4 ;  /* 0x00000004ff0a7e24 */ /* 0x000fe4000f8e00ff */
[----:B------:R-:W-:Y:S07]  /*68a0*/  LEPC R20, `(.L_x_106) ;  /* 0x000000001014794e */ /* 0x000fee0000000000 */
[----:B---34-:R-:W-:Y:S05]  /*68b0*/  CALL.ABS.NOINC R2 ;  /* 0x0000000002007343 */ /* 0x018fea0003c00000 */
.L_x_106:
[----:B------:R-:W-:Y:S05]  /*68c0*/  WARPSYNC.ALL ;  /* 0x0000000000007948 */ /* 0x000fea0003800000 */
[----:B------:R-:W-:Y:S01]  /*68d0*/  R2UR UR4, R25 ;  /* 0x00000000190472ca */ /* 0x000fe200000e0000 */
[----:B-1-3--:R-:W-:Y:S01]  /*68e0*/  HADD2.F32 R3, -RZ, R28.H0_H0 ;  /* 0x2000001cff037230 */ /* 0x00afe20000004100 */
[----:B------:R-:W-:Y:S01]  /*68f0*/  SHF.L.U32 R62, R54, 0x1, RZ ;  /* 0x00000001363e7819 */ /* 0x000fe200000006ff */
[----:B------:R-:W-:Y:S01]  /*6900*/  HADD2.F32 R20, -RZ, R30.H0_H0 ;  /* 0x2000001eff147230 */ /* 0x000fe20000004100 */
[----:B------:R-:W-:Y:S01]  /*6910*/  ISETP.NE.AND P0, PT, R55, RZ, PT ;  /* 0x000000ff3700720c */ /* 0x000fe20003f05270 */
[----:B------:R-:W-:Y:S08]  /*6920*/  BSSY.RECONVERGENT B0, `(.L_x_107) ;  /* 0x000004e000007945 */ /* 0x000ff00003800200 */
[----:B------:R-:W1:Y:S02]  /*6930*/  LDTM.16dp256bit.x4 R4, tmem[UR4] ;  /* 0x00000004000479ee */ /* 0x000e640008120000 */
[C---:B-1----:R-:W-:Y:S01]  /*6940*/  FMUL R0, R24.reuse, R4 ;  /* 0x0000000418007220 */ /* 0x042fe20000400000 */
[----:B------:R-:W-:Y:S02]  /*6950*/  HADD2.F32 R4, -RZ, R28.H1_H1 ;  /* 0x3000001cff047230 */ /* 0x000fe40000004100 */
[----:B------:R-:W-:Y:S01]  /*6960*/  FMUL R2, R24, R5 ;  /* 0x0000000518027220 */ /* 0x000fe20000400000 */
[--C-:B------:R-:W-:Y:S02]  /*6970*/  HADD2.F32 R5, -RZ, R29.reuse.H0_H0 ;  /* 0x2000001dff057230 */ /* 0x100fe40000004100 */
[----:B------:R-:W-:Y:S01]  /*6980*/  FFMA R0, R26, R3, R0 ;  /* 0x000000031a007223 */ /* 0x000fe20000000000 */
[----:B------:R-:W-:Y:S01]  /*6990*/  FMUL R3, R24, R6 ;  /* 0x0000000618037220 */ /* 0x000fe20000400000 */
[----:B------:R-:W-:Y:S02]  /*69a0*/  HADD2.F32 R6, -RZ, R29.H1_H1 ;  /* 0x3000001dff067230 */ /* 0x000fe40000004100 */
[----:B------:R-:W-:Y:S01]  /*69b0*/  FFMA R2, R26, R4, R2 ;  /* 0x000000041a027223 */ /* 0x000fe20000000002 */
[----:B------:R-:W-:Y:S01]  /*69c0*/  FMUL R7, R24, R7 ;  /* 0x0000000718077220 */ /* 0x000fe20000400000 */
[----:B------:R-:W-:Y:S01]  /*69d0*/  FFMA R3, R26, R5, R3 ;  /* 0x000000051a037223 */ /* 0x000fe20000000003 */
[C---:B------:R-:W-:Y:S01]  /*69e0*/  FMUL R4, R24.reuse, R8 ;  /* 0x0000000818047220 */ /* 0x040fe20000400000 */
[----:B------:R-:W-:Y:S01]  /*69f0*/  FMUL R5, R24, R9 ;  /* 0x0000000918057220 */ /* 0x000fe20000400000 */
[----:B------:R-:W-:Y:S01]  /*6a00*/  F2FP.F16.F32.PACK_AB R32, R2, R0 ;  /* 0x000000000220723e */ /* 0x000fe200000000ff */
[C---:B------:R-:W-:Y:S01]  /*6a10*/  FFMA R7, R26.reuse, R6, R7 ;  /* 0x000000061a077223 */ /* 0x040fe20000000007 */
[----:B------:R-:W-:Y:S02]  /*6a20*/  HADD2.F32 R0, -RZ, R30.H1_H1 ;  /* 0x3000001eff007230 */ /* 0x000fe40000004100 */
[----:B------:R-:W-:Y:S01]  /*6a30*/  FFMA R4, R26, R20, R4 ;  /* 0x000000141a047223 */ /* 0x000fe20000000004 */
[--C-:B------:R-:W-:Y:S02]  /*6a40*/  HADD2.F32 R2, -RZ, R31.reuse.H0_H0 ;  /* 0x2000001fff027230 */ /* 0x100fe40000004100 */
[----:B------:R-:W-:Y:S01]  /*6a50*/  FMUL R6, R24, R10 ;  /* 0x0000000a18067220 */ /* 0x000fe20000400000 */
[----:B------:R-:W-:Y:S01]  /*6a60*/  F2FP.F16.F32.PACK_AB R33, R7, R3 ;  /* 0x000000030721723e */ /* 0x000fe200000000ff */
[----:B------:R-:W-:Y:S02]  /*6a70*/  HADD2.F32 R3, -RZ, R31.H1_H1 ;  /* 0x3000001fff037230 */ /* 0x000fe40000004100 */
[----:B------:R-:W-:Y:S01]  /*6a80*/  FFMA R5, R26, R0, R5 ;  /* 0x000000001a057223 */ /* 0x000fe20000000005 */
[C---:B------:R-:W-:Y:S01]  /*6a90*/  FMUL R11, R24.reuse, R11 ;  /* 0x0000000b180b7220 */ /* 0x040fe20000400000 */
[--C-:B----4-:R-:W-:Y:S02]  /*6aa0*/  HADD2.F32 R7, -RZ, R36.reuse.H0_H0 ;  /* 0x20000024ff077230 */ /* 0x110fe40000004100 */
[C---:B------:R-:W-:Y:S01]  /*6ab0*/  FMUL R8, R24.reuse, R12 ;  /* 0x0000000c18087220 */ /* 0x040fe20000400000 */
[----:B------:R-:W-:Y:S02]  /*6ac0*/  HADD2.F32 R0, -RZ, R36.H1_H1 ;  /* 0x30000024ff007230 */ /* 0x000fe40000004100 */
[----:B------:R-:W-:Y:S01]  /*6ad0*/  FMUL R9, R24, R13 ;  /* 0x0000000d18097220 */ /* 0x000fe20000400000 */
[C---:B------:R-:W-:Y:S01]  /*6ae0*/  FFMA R6, R26.reuse, R2, R6 ;  /* 0x000000021a067223 */ /* 0x040fe20000000006 */
[C---:B------:R-:W-:Y:S01]  /*6af0*/  FFMA R11, R26.reuse, R3, R11 ;  /* 0x000000031a0b7223 */ /* 0x040fe2000000000b */
[C---:B------:R-:W-:Y:S01]  /*6b00*/  FFMA R8, R26.reuse, R7, R8 ;  /* 0x000000071a087223 */ /* 0x040fe20000000008 */
[----:B------:R-:W-:Y:S01]  /*6b10*/  FFMA R9, R26, R0, R9 ;  /* 0x000000001a097223 */ /* 0x000fe20000000009 */
[--C-:B------:R-:W-:Y:S02]  /*6b20*/  HADD2.F32 R2, -RZ, R37.reuse.H0_H0 ;  /* 0x20000025ff027230 */ /* 0x100fe40000004100 */
[C---:B------:R-:W-:Y:S01]  /*6b30*/  FMUL R10, R24.reuse, R14 ;  /* 0x0000000e180a7220 */ /* 0x040fe20000400000 */
[----:B------:R-:W-:Y:S02]  /*6b40*/  HADD2.F32 R0, -RZ, R37.H1_H1 ;  /* 0x30000025ff007230 */ /* 0x000fe40000004100 */
[----:B------:R-:W-:Y:S01]  /*6b50*/  FMUL R15, R24, R15 ;  /* 0x0000000f180f7220 */ /* 0x000fe20000400000 */
[----:B------:R-:W-:Y:S01]  /*6b60*/  F2FP.F16.F32.PACK_AB R34, R5, R4 ;  /* 0x000000040522723e */ /* 0x000fe200000000ff */
[----:B------:R-:W-:Y:S01]  /*6b70*/  FFMA R10, R26, R2, R10 ;  /* 0x000000021a0a7223 */ /* 0x000fe2000000000a */
[----:B------:R-:W-:Y:S01]  /*6b80*/  FMUL R12, R24, R16 ;  /* 0x00000010180c7220 */ /* 0x000fe20000400000 */
[----:B------:R-:W-:Y:S01]  /*6b90*/  FFMA R15, R26, R0, R15 ;  /* 0x000000001a0f7223 */ /* 0x000fe2000000000f */
[--C-:B------:R-:W-:Y:S01]  /*6ba0*/  HADD2.F32 R0, -RZ, R38.reuse.H0_H0 ;  /* 0x20000026ff007230 */ /* 0x100fe20000004100 */
[----:B------:R-:W-:Y:S01]  /*6bb0*/  MOV R5, UR46 ;  /* 0x0000002e00057c02 */ /* 0x000fe20008000f00 */
[----:B------:R-:W-:Y:S02]  /*6bc0*/  HADD2.F32 R2, -RZ, R38.H1_H1 ;  /* 0x30000026ff027230 */ /* 0x000fe40000004100 */
[C---:B------:R-:W-:Y:S01]  /*6bd0*/  FMUL R13, R24.reuse, R17 ;  /* 0x00000011180d7220 */ /* 0x040fe20000400000 */
[--C-:B------:R-:W-:Y:S02]  /*6be0*/  HADD2.F32 R3, -RZ, R39.reuse.H0_H0 ;  /* 0x20000027ff037230 */ /* 0x100fe40000004100 */
[C---:B------:R-:W-:Y:S01]  /*6bf0*/  FMUL R14, R24.reuse, R18 ;  /* 0x00000012180e7220 */ /* 0x040fe20000400000 */
[----:B------:R-:W-:Y:S02]  /*6c00*/  HADD2.F32 R4, -RZ, R39.H1_H1 ;  /* 0x30000027ff047230 */ /* 0x000fe40000004100 */
[----:B------:R-:W-:Y:S01]  /*6c10*/  FMUL R19, R24, R19 ;  /* 0x0000001318137220 */ /* 0x000fe20000400000 */
[C---:B------:R-:W-:Y:S01]  /*6c20*/  FFMA R12, R26.reuse, R0, R12 ;  /* 0x000000001a0c7223 */ /* 0x040fe2000000000c */
[----:B------:R-:W-:Y:S01]  /*6c30*/  LEA R5, R5, R44, 0xb ;  /* 0x0000002c05057211 */ /* 0x000fe200078e58ff */
[C---:B------:R-:W-:Y:S01]  /*6c40*/  FFMA R13, R26.reuse, R2, R13 ;  /* 0x000000021a0d7223 */ /* 0x040fe2000000000d */
[C---:B------:R-:W-:Y:S01]  /*6c50*/  FFMA R14, R26.reuse, R3, R14 ;  /* 0x000000031a0e7223 */ /* 0x040fe2000000000e */
[----:B------:R-:W-:Y:S01]  /*6c60*/  FFMA R19, R26, R4, R19 ;  /* 0x000000041a137223 */ /* 0x000fe20000000013 */
[----:B------:R-:W-:Y:S02]  /*6c70*/  F2FP.F16.F32.PACK_AB R35, R11, R6 ;  /* 0x000000060b23723e */ /* 0x000fe400000000ff */
[----:B------:R-:W-:Y:S02]  /*6c80*/  LEA R5, R5, UR44, 0x1 ;  /* 0x0000002c05057c11 */ /* 0x000fe4000f8e08ff */
[----:B------:R-:W-:Y:S02]  /*6c90*/  F2FP.F16.F32.PACK_AB R8, R9, R8 ;  /* 0x000000080908723e */ /* 0x000fe400000000ff */
[----:B------:R-:W-:Y:S01]  /*6ca0*/  F2FP.F16.F32.PACK_AB R9, R15, R10 ;  /* 0x0000000a0f09723e */ /* 0x000fe200000000ff */
[----:B------:R1:W-:Y:S01]  /*6cb0*/  STSM.16.M88.4 [R5+0x200], R32 ;  /* 0x0002002005007844 */ /* 0x0003e20000000200 */
[----:B------:R-:W-:Y:S02]  /*6cc0*/  F2FP.F16.F32.PACK_AB R10, R13, R12 ;  /* 0x0000000c0d0a723e */ /* 0x000fe400000000ff */
[----:B------:R-:W-:Y:S02]  /*6cd0*/  F2FP.F16.F32.PACK_AB R11, R19, R14 ;  /* 0x0000000e130b723e */ /* 0x000fe400000000ff */
[----:B------:R-:W-:Y:S05]  /*6ce0*/  IADD3 R0, PT, PT, R62, 0x200, R5 ;  /* 0x000002003e007810 */ /* 0x000fea0007ffe005 */
[----:B------:R1:W-:Y:S01]  /*6cf0*/  STSM.16.M88.4 [R0], R8 ;  /* 0x0000000800007844 */ /* 0x0003e20000000200 */
[----:B------:R-:W-:Y:S01]  /*6d00*/  @!PT LDS RZ, [RZ] ;  /* 0x00000000fffff984 */ /* 0x000fe20000000800 */
[----:B------:R-:W-:Y:S01]  /*6d10*/  @!PT LDS RZ, [RZ] ;  /* 0x00000000fffff984 */ /* 0x000fe20000000800 */
[----:B------:R-:W-:Y:S01]  /*6d20*/  @!PT LDS RZ, [RZ] ;  /* 0x00000000fffff984 */ /* 0x000fe20000000800 */
[----:B------:R-:W-:Y:S01]  /*6d30*/  @!PT LDS RZ, [RZ] ;  /* 0x00000000fffff984 */ /* 0x000fe20000000800 */
[----:B------:R2:W-:Y:S07]  /*6d40*/  MEMBAR.ALL.CTA ;  /* 0x0000000000007992 */ /* 0x0005ee0000008000 */
[----:B--2---:R-:W2:Y:S02]  /*6d50*/  FENCE.VIEW.ASYNC.S ;  /* 0x00000000000073c6 */ /* 0x004ea40000000000 */
[----:B--2---:R-:W-:Y:S06]  /*6d60*/  BAR.SYNC.DEFER_BLOCKING 0x1, 0x80 ;  /* 0x0042000000007b1d */ /* 0x004fec0000010000 */
[----:B------:R-:W-:Y:S05]  /*6d70*/  @P0 BRA `(.L_x_108) ;  /* 0x0000000000200947 */ /* 0x000fea0003800000 */
[----:B------:R-:W2:Y:S01]  /*6d80*/  LDCU.64 UR6, c[0x0][0x348] ;  /* 0x00006900ff0677ac */ /* 0x000ea20008000a00 */
[----:B------:R-:W-:Y:S01]  /*6d90*/  ULEA UR5, UR46, UR44, 0xc ;  /* 0x0000002c2e057291 */ /* 0x000fe2000f8e60ff */
[----:B------:R-:W-:Y:S03]  /*6da0*/  UMOV UR51, UR36 ;  /* 0x0000002400337c82 */ /* 0x000fe60008000000 */
[----:B------:R-:W-:Y:S02]  /*6db0*/  UIADD3 UR48, UPT, UPT, UR5, 0x200, URZ ;  /* 0x0000020005307890 */ /* 0x000fe4000fffe0ff */
[----:B--2---:R-:W-:Y:S04]  /*6dc0*/  UIADD3 UR4, UP0, UPT, UR6, 0x680, URZ ;  /* 0x0000068006047890 */ /* 0x004fe8000ff1e0ff */
[----:B------:R-:W-:Y:S09]  /*6dd0*/  UIADD3.X UR5, UPT, UPT, URZ, UR7, URZ, UP0, !UPT ;  /* 0x00000007ff057290 */ /* 0x000ff200087fe4ff */
[----:B------:R2:W-:Y:S02]  /*6de0*/  UTMASTG.3D [UR48], [UR4] ;  /* 0x00000030040073b5 */ /* 0x0005e40008010000 */
[----:B--2---:R0:W-:Y:S02]  /*6df0*/  UTMACMDFLUSH ;  /* 0x00000000000079b7 */ /* 0x0041e40000000000 */
.L_x_108:
[----:B------:R-:W-:Y:S05]  /*6e00*/  BSYNC.RECONVERGENT B0 ;  /* 0x0000000000007941 */ /* 0x000fea0003800200 */
.L_x_107:
[----:B------:R-:W-:Y:S01]  /*6e10*/  UIADD3 UR47, UPT, UPT, UR46, 0x1, URZ ;  /* 0x000000012e2f7890 */ /* 0x000fe2000fffe0ff */
[----:B------:R-:W-:Y:S03]  /*6e20*/  BSSY.RECONVERGENT B0, `(.L_x_109) ;  /* 0x0000005000007945 */ /* 0x000fe60003800200 */
[----:B------:R-:W-:Y:S04]  /*6e30*/  UISETP.NE.AND UP0, UPT, UR47, 0x3, UPT ;  /* 0x000000032f00788c */ /* 0x000fe8000bf05270 */
[----:B------:R-:W-:Y:S01]  /*6e40*/  USEL UR45, UR47, URZ, UP0 ;  /* 0x000000ff2f2d7287 */ /* 0x000fe20008000000 */
[----:B------:R-:W-:Y:S11]  /*6e50*/  @P0 BRA `(.L_x_110) ;  /* 0x0000000000040947 */ /* 0x000ff60003800000 */
[----:B------:R-:W-:Y:S04]  /*6e60*/  DEPBAR.LE SB0, 0x1 ;  /* 0x000080400000791a */ /* 0x000fe80000000000 */
.L_x_110:
[----:B------:R-:W-:Y:S05]  /*6e70*/  BSYNC.RECONVERGENT B0 ;  /* 0x0000000000007941 */ /* 0x000fea0003800200 */
.L_x_109:
[----:B------:R-:W-:Y:S01]  /*6e80*/  BAR.SYNC.DEFER_BLOCKING 0x1, 0x80 ;  /* 0x0042000000007b1d */ /* 0x000fe20000010000 */
[----:B------:R-:W-:Y:S01]  /*6e90*/  ISETP.NE.AND P1, PT, R61, RZ, PT ;  /* 0x000000ff3d00720c */ /* 0x000fe20003f25270 */
[----:B------:R-:W-:Y:S01]  /*6ea0*/  UISETP.NE.AND UP0, UPT, UR53, URZ, UPT ;  /* 0x000000ff3500728c */ /* 0x000fe2000bf05270 */
[----:B------:R-:W-:Y:S11]  /*6eb0*/  LEA R2, R64, UR44, 0x3 ;  /* 0x0000002c40027c11 */ /* 0x000ff6000f8e18ff */
[----:B------:R-:W-:Y:S01]  /*6ec0*/  @P1 SHF.L.U32 R3, R63, 0x1f, RZ ;  /* 0x0000001f3f031819 */ /* 0x000fe200000006ff */
[----:B------:R-:W-:Y:S06]  /*6ed0*/  BRA.U !UP0, `(.L_x_111) ;  /* 0x0000000108247547 */ /* 0x000fec000b800000 */
[----:B------:R-:W-:Y:S01]  /*6ee0*/  IMAD.U32 R4, RZ, RZ, UR52 ;  /* 0x00000034ff047e24 */ /* 0x000fe2000f8e00ff */
[----:B-1----:R-:W-:Y:S01]  /*6ef0*/  MOV R0, UR54 ;  /* 0x0000003600007c02 */ /* 0x002fe20008000f00 */
[----:B------:R-:W-:Y:S03]  /*6f00*/  UIADD3 UR4, UPT, UPT, UR52, 0x1, URZ ;  /* 0x0000000134047890 */ /* 0x000fe6000fffe0ff */
[----:B------:R-:W-:Y:S01]  /*6f10*/  @P1 LEA R4, R4, UR44, 0x3 ;  /* 0x0000002c04041c11 */ /* 0x000fe2000f8e18ff */
[----:B------:R-:W-:Y:S04]  /*6f20*/  UISETP.NE.AND UP0, UPT, UR4, 0x3, UPT ;  /* 0x000000030400788c */ /* 0x000fe8000bf05270 */
[----:B------:R-:W-:Y:S01]  /*6f30*/  @P1 VIADD R4, R4, 0x78 ;  /* 0x0000007804041836 */ /* 0x000fe20000000000 */
[----:B------:R-:W-:Y:S04]  /*6f40*/  USEL UR52, UR4, URZ, UP0 ;  /* 0x000000ff04347287 */ /* 0x000fe80008000000 */
[----:B------:R-:W-:Y:S04]  /*6f50*/  @P1 PRMT R0, R0, 0x654, R4 ;  /* 0x0000065400001816 */ /* 0x000fe80000000004 */
[----:B------:R2:W-:Y:S04]  /*6f60*/  @P1 SYNCS.ARRIVE.TRANS64.RED.A1T0 RZ, [R0+URZ], RZ ;  /* 0x000000ff00ff19a7 */ /* 0x0005e800081004ff */
.L_x_111:
[----:B------:R-:W3:Y:S01]  /*6f70*/  @P1 SYNCS.PHASECHK.TRANS64.TRYWAIT P0, [R2+URZ+0x60], R3 ;  /* 0x00006003020015a7 */ /* 0x000ee200080011ff */
[----:B------:R-:W-:Y:S01]  /*6f80*/  BSSY B1, `(.L_x_112) ;  /* 0x0000013000017945 */ /* 0x000fe20003800000 */
[----:B---3--:R-:W-:Y:S03]  /*6f90*/  @P1 SEL R65, RZ, 0x1, !P0 ;  /* 0x00000001ff411807 */ /* 0x008fe60004000000 */
[----:B------:R-:W-:Y:S05]  /*6fa0*/  @!P1 BRA `(.L_x_113) ;  /* 0x0000000000409947 */ /* 0x000fea0003800000 */
[----:B------:R-:W-:Y:S01]  /*6fb0*/  ISETP.NE.AND P1, PT, R66, RZ, PT ;  /* 0x000000ff4200720c */ /* 0x000fe20003f25270 */
[----:B------:R-:W-:Y:S01]  /*6fc0*/  BSSY B0, `(.L_x_114) ;  /* 0x0000009000007945 */ /* 0x000fe20003800000 */
[----:B------:R-:W-:Y:S11]  /*6fd0*/  ISETP.NE.AND P0, PT, R65, RZ, PT ;  /* 0x000000ff4100720c */ /* 0x000ff60003f05270 */
[----:B------:R-:W-:Y:S05]  /*6fe0*/  @P1 IMAD R3, R64, 0x800, R44 ;  /* 0x0000080040031824 */ /* 0x000fea00078e022c */
[----:B------:R-:W-:Y:S05]  /*6ff0*/  @P1 LEA R3, R3, UR44, 0x1 ;  /* 0x0000002c03031c11 */ /* 0x000fea000f8e08ff */
[----:B-12---:R-:W-:Y:S01]  /*7000*/  @P1 IMAD.IADD R0, R62, 0x1, R3 ;  /* 0x000000013e001824 */ /* 0x006fe200078e0203 */
[----:B------:R-:W-:Y:S06]  /*7010*/  @P0 BRA `(.L_x_115) ;  /* 0x00000000000c0947 */ /* 0x000fec0003800000 */
[----:B------:R-:W-:Y:S04]  /*7020*/  SHF.L.U32 R63, R63, 0x1f, RZ ;  /* 0x0000001f3f3f7819 */ /* 0x000fe800000006ff */
[----:B------:R-:W1:Y:S02]  /*7030*/  SYNCS.PHASECHK.TRANS64.TRYWAIT P0, [R2+URZ+0x60], R63 ;  /* 0x0000603f020075a7 */ /* 0x000e6400080011ff */
[----:B-1----:R-:W-:Y:S05]  /*7040*/  @!P0 BRA `(.L_x_116) ;  /* 0x0000001400808947 */ /* 0x002fea0003800000 */
.L_x_115:
[----:B------:R-:W-:Y:S05]  /*7050*/  BSYNC B0 ;  /* 0x0000000000007941 */ /* 0x000fea0003800000 */
.L_x_114:
[----:B------:R-:W-:Y:S11]  /*7060*/  ISETP.NE.AND P0, PT, R66, RZ, PT ;  /* 0x000000ff4200720c */ /* 0x000ff60003f05270 */
[----:B------:R-:W-:Y:S02]  /*7070*/  @!UPT UIADD3 URZ, UPT, UPT, URZ, URZ, URZ ;  /* 0x000000fffffff290 */ /* 0x000fe4000fffe0ff */
[----:B------:R-:W-:Y:S05]  /*7080*/  @P0 WARPSYNC.ALL ;  /* 0x0000000000000948 */ /* 0x000fea0003800000 */
[----:B------:R3:W4:Y:S04]  /*7090*/  @P0 LDSM.16.M88.4 R28, [R3+0x200] ;  /* 0x00020000031c083b */ /* 0x0007280000000200 */
[----:B------:R3:W2:Y:S02]  /*70a0*/  @P0 LDSM.16.M88.4 R36, [R0+0x200] ;  /* 0x000200000024083b */ /* 0x0006a40000000200 */
.L_x_113:
[----:B------:R-:W-:Y:S05]  /*70b0*/  BSYNC B1 ;  /* 0x0000000000017941 */ /* 0x000fea0003800000 */
.L_x_112:
[----:B-123--:R-:W-:Y:S05]  /*70c0*/  VIADD R0, R25, 0x20 ;  /* 0x0000002019007836 */ /* 0x00efea0000000000 */
[----:B------:R-:W-:Y:S04]  /*70d0*/  SHF.R.U32.HI R0, RZ, 0x15, R0 ;  /* 0x00000015ff007819 */ /* 0x000fe80000011600 */
[----:B------:R-:W-:Y:S11]  /*70e0*/  LOP3.LUT P0, RZ, R0, 0x3, R46, 0x48, !PT ;  /* 0x0000000300ff7812 */ /* 0x000ff6000780482e */
[----:B------:R-:W-:Y:S02]  /*70f0*/  @!UPT UIADD3 URZ, UPT, UPT, URZ, URZ, URZ ;  /* 0x000000fffffff290 */ /* 0x000fe4000fffe0ff */
[----:B------:R-:W-:Y:S05]  /*7100*/  @!P0 BRA `(.L_x_117) ;  /* 0x0000000000408947 */ /* 0x000fea0003800000 */
[----:B------:R-:W1:Y:S01]  /*7110*/  LDCU.64 UR8, c[0x4][0x70] ;  /* 0x01000e00ff0877ac */ /* 0x000e620008000a00 */
[----:B------:R-:W-:Y:S01]  /*7120*/  MOV R3, 0x0 ;  /* 0x0000000000037802 */ /* 0x000fe20000000f00 */
[----:B------:R-:W-:Y:S02]  /*7130*/  HFMA2 R12, -RZ, RZ, 0, 5.9604644775390625e-08 ;  /* 0x00000001ff0c7431 */ /* 0x000fe400000001ff */
[----:B------:R-:W-:Y:S02]  /*7140*/  IMAD.MOV.U32 R8, RZ, RZ, 0x192 ;  /* 0x00000192ff087424 */ /* 0x000fe400078e00ff */
[----:B------:R-:W-:Y:S01]  /*7150*/  IMAD.MOV.U32 R13, RZ, RZ, RZ ;  /* 0x000000ffff0d7224 */ /* 0x000fe200078e00ff */
[----:B------:R-:W2:Y:S01]  /*7160*/  LDCU.64 UR6, c[0x4][0x78] ;  /* 0x01000f00ff0677ac */ /* 0x000ea20008000a00 */
[----:B------:R-:W3:Y:S01]  /*7170*/  LDC.64 R2, c[0x4][R3] ;  /* 0x0100000003027b82 */ /* 0x000ee20000000a00 */
[----:B------:R-:W5:Y:S01]  /*7180*/  LDCU.64 UR4, c[0x4][0x10] ;  /* 0x01000200ff0477ac */ /* 0x000f620008000a00 */
[----:B-1----:R-:W-:Y:S01]  /*7190*/  MOV R5, UR9 ;  /* 0x0000000900057c02 */ /* 0x002fe20008000f00 */
[----:B------:R-:W-:Y:S01]  /*71a0*/  IMAD.U32 R4, RZ, RZ, UR8 ;  /* 0x00000008ff047e24 */ /* 0x000fe2000f8e00ff */
[----:B--2---:R-:W-:Y:S01]  /*71b0*/  MOV R7, UR7 ;  /* 0x0000000700077c02 */ /* 0x004fe20008000f00 */
[----:B------:R-:W-:Y:S01]  /*71c0*/  IMAD.U32 R6, RZ, RZ, UR6 ;  /* 0x00000006ff067e24 */ /* 0x000fe2000f8e00ff */
[----:B-----5:R-:W-:Y:S01]  /*71d0*/  MOV R11, UR5 ;  /* 0x00000005000b7c02 */ /* 0x020fe20008000f00 */
[----:B------:R-:W-:Y:S02]  /*71e0*/  IMAD.U32 R10, RZ, RZ, UR4 ;  /* 0x00000004ff0a7e24 */ /* 0x000fe4000f8e00ff */
[----:B------:R-:W-:Y:S07]  /*71f0*/  LEPC R20, `(.L_x_117) ;  /* 0x000000001014794e */ /* 0x000fee0000000000 */
[----:B---34-:R-:W-:Y:S05]  /*7200*/  CALL.ABS.NOINC R2 ;  /* 0x0000000002007343 */ /* 0x018fea0003c00000 */
.L_x_117:
[----:B------:R-:W-:Y:S01]  /*7210*/  ISETP.NE.AND P0, PT, R55, RZ, PT ;  /* 0x000000ff3700720c */ /* 0x000fe20003f05270 */
[----:B------:R-:W-:Y:S05]  /*7220*/  WARPSYNC.ALL ;  /* 0x0000000000007948 */ /* 0x000fea0003800000 */
[----:B------:R-:W-:Y:S01]  /*7230*/  R2UR UR4, R25 ;  /* 0x00000000190472ca */ /* 0x000fe200000e0000 */
[--C-:B----4-:R-:W-:Y:S01]  /*7240*/  HADD2.F32 R20, -RZ, R28.reuse.H0_H0 ;  /* 0x2000001cff147230 */ /* 0x110fe20000004100 */
[----:B------:R-:W-:Y:S01]  /*7250*/  BSSY.RECONVERGENT B0, `(.L_x_118) ;  /* 0x0000056000007945 */ /* 0x000fe20003800200 */
[----:B------:R-:W-:Y:S02]  /*7260*/  HADD2.F32 R21, -RZ, R28.H1_H1 ;  /* 0x3000001cff157230 */ /* 0x000fe40000004100 */
[--C-:B------:R-:W-:Y:S02]  /*7270*/  HADD2.F32 R25, -RZ, R29.reuse.H0_H0 ;  /* 0x2000001dff197230 */ /* 0x100fe40000004100 */
[----:B------:R-:W-:Y:S02]  /*7280*/  HADD2.F32 R28, -RZ, R30.H0_H0 ;  /* 0x2000001eff1c7230 */ /* 0x000fe40000004100 */
[--C-:B------:R-:W-:Y:S02]  /*7290*/  HADD2.F32 R32, -RZ, R36.reuse.H0_H0 ;  /* 0x20000024ff207230 */ /* 0x100fe40000004100 */
[----:B------:R-:W-:Y:S02]  /*72a0*/  HADD2.F32 R33, -RZ, R36.H1_H1 ;  /* 0x30000024ff217230 */ /* 0x000fe40000004100 */
[----:B------:R-:W1:Y:S01]  /*72b0*/  LDTM.16dp256bit.x4 R4, tmem[UR4+0x20] ;  /* 0x00002004000479ee */ /* 0x000e620008120000 */
[----:B------:R-:W-:Y:S01]  /*72c0*/  NOP ;  /* 0x0000000000007918 */ /* 0x000fe20000000000 */
[----:B------:R-:W-:Y:S01]  /*72d0*/  R2UR UR4, R27 ;  /* 0x000000001b0472ca */ /* 0x000fe200000e0000 */
[----:B------:R-:W-:Y:S02]  /*72e0*/  HADD2.F32 R27, -RZ, R29.H1_H1 ;  /* 0x3000001dff1b7230 */ /* 0x000fe40000004100 */
[----:B------:R-:W-:Y:S02]  /*72f0*/  HADD2.F32 R29, -RZ, R30.H1_H1 ;  /* 0x3000001eff1d7230 */ /* 0x000fe40000004100 */
[--C-:B------:R-:W-:Y:S02]  /*7300*/  HADD2.F32 R30, -RZ, R31.reuse.H0_H0 ;  /* 0x2000001fff1e7230 */ /* 0x100fe40000004100 */
[----:B------:R-:W-:Y:S02]  /*7310*/  HADD2.F32 R31, -RZ, R31.H1_H1 ;  /* 0x3000001fff1f7230 */ /* 0x000fe40000004100 */
[--C-:B------:R-:W-:Y:S02]  /*7320*/  HADD2.F32 R34, -RZ, R37.reuse.H0_H0 ;  /* 0x20000025ff227230 */ /* 0x100fe40000004100 */
[----:B------:R-:W-:Y:S02]  /*7330*/  HADD2.F32 R35, -RZ, R37.H1_H1 ;  /* 0x30000025ff237230 */ /* 0x000fe40000004100 */
[----:B------:R-:W-:Y:S01]  /*7340*/  UIADD3 UR4, UPT, UPT, UR4, 0xe0, URZ ;  /* 0x000000e004047890 */ /* 0x000fe2000fffe0ff */
[--C-:B------:R-:W-:Y:S02]  /*7350*/  HADD2.F32 R36, -RZ, R38.reuse.H0_H0 ;  /* 0x20000026ff247230 */ /* 0x100fe40000004100 */
[----:B------:R-:W-:Y:S01]  /*7360*/  HADD2.F32 R37, -RZ, R38.H1_H1 ;  /* 0x30000026ff257230 */ /* 0x000fe20000004100 */
[----:B------:R-:W-:Y:S01]  /*7370*/  UPRMT UR4, UR54, 0x654, UR4 ;  /* 0x0000065436047896 */ /* 0x000fe20008000004 */
[--C-:B------:R-:W-:Y:S02]  /*7380*/  HADD2.F32 R38, -RZ, R39.reuse.H0_H0 ;  /* 0x20000027ff267230 */ /* 0x100fe40000004100 */
[----:B------:R-:W-:Y:S02]  /*7390*/  HADD2.F32 R39, -RZ, R39.H1_H1 ;  /* 0x30000027ff277230 */ /* 0x000fe40000004100 */
[C---:B-1----:R-:W-:Y:S01]  /*73a0*/  FMUL R4, R24.reuse, R4 ;  /* 0x0000000418047220 */ /* 0x042fe20000400000 */
[C---:B------:R-:W-:Y:S01]  /*73b0*/  FMUL R5, R24.reuse, R5 ;  /* 0x0000000518057220 */ /* 0x040fe20000400000 */
[C---:B------:R-:W-:Y:S01]  /*73c0*/  FMUL R6, R24.reuse, R6 ;  /* 0x0000000618067220 */ /* 0x040fe20000400000 */
[----:B------:R-:W-:Y:S01]  /*73d0*/  FMUL R7, R24, R7 ;  /* 0x0000000718077220 */ /* 0x000fe20000400000 */
[----:B------:R-:W-:Y:S01]  /*73e0*/  SYNCS.ARRIVE.TRANS64.RED.A1T0 RZ, [UR4], RZ ;  /* 0x000000ffffff79a7 */ /* 0x000fe20008100404 */
[C---:B------:R-:W-:Y:S01]  /*73f0*/  FFMA R4, R26.reuse, R20, R4 ;  /* 0x000000141a047223 */ /* 0x040fe20000000004 */
[C---:B------:R-:W-:Y:S01]  /*7400*/  FFMA R5, R26.reuse, R21, R5 ;  /* 0x000000151a057223 */ /* 0x040fe20000000005 */
[C---:B------:R-:W-:Y:S01]  /*7410*/  FFMA R6, R26.reuse, R25, R6 ;  /* 0x000000191a067223 */ /* 0x040fe20000000006 */
[----:B------:R-:W-:Y:S01]  /*7420*/  FFMA R7, R26, R27, R7 ;  /* 0x0000001b1a077223 */ /* 0x000fe20000000007 */
[C---:B------:R-:W-:Y:S01]  /*7430*/  FMUL R8, R24.reuse, R8 ;  /* 0x0000000818087220 */ /* 0x040fe20000400000 */
[C---:B------:R-:W-:Y:S01]  /*7440*/  FMUL R9, R24.reuse, R9 ;  /* 0x0000000918097220 */ /* 0x040fe20000400000 */
[----:B------:R-:W-:Y:S01]  /*7450*/  F2FP.F16.F32.PACK_AB R4, R5, R4 ;  /* 0x000000040504723e */ /* 0x000fe200000000ff */
[----:B------:R-:W-:Y:S01]  /*7460*/  FMUL R10, R24, R10 ;  /* 0x0000000a180a7220 */ /* 0x000fe20000400000 */
[----:B------:R-:W-:Y:S01]  /*7470*/  F2FP.F16.F32.PACK_AB R5, R7, R6 ;  /* 0x000000060705723e */ /* 0x000fe200000000ff */
[C---:B------:R-:W-:Y:S01]  /*7480*/  FFMA R8, R26.reuse, R28, R8 ;  /* 0x0000001c1a087223 */ /* 0x040fe20000000008 */
[----:B------:R-:W-:Y:S01]  /*7490*/  FFMA R9, R26, R29, R9 ;  /* 0x0000001d1a097223 */ /* 0x000fe20000000009 */
[C---:B------:R-:W-:Y:S01]  /*74a0*/  FMUL R11, R24.reuse, R11 ;  /* 0x0000000b180b7220 */ /* 0x040fe20000400000 */
[C---:B------:R-:W-:Y:S01]  /*74b0*/  FMUL R0, R24.reuse, R12 ;  /* 0x0000000c18007220 */ /* 0x040fe20000400000 */
[----:B------:R-:W-:Y:S01]  /*74c0*/  FMUL R2, R24, R13 ;  /* 0x0000000d18027220 */ /* 0x000fe20000400000 */
[----:B------:R-:W-:Y:S01]  /*74d0*/  FFMA R10, R26, R30, R10 ;  /* 0x0000001e1a0a7223 */ /* 0x000fe2000000000a */
[----:B------:R-:W-:Y:S01]  /*74e0*/  FMUL R3, R24, R14 ;  /* 0x0000000e18037220 */ /* 0x000fe20000400000 */
[----:B------:R-:W-:Y:S01]  /*74f0*/  F2FP.F16.F32.PACK_AB R6, R9, R8 ;  /* 0x000000080906723e */ /* 0x000fe200000000ff */
[----:B------:R-:W-:Y:S01]  /*7500*/  FFMA R11, R26, R31, R11 ;  /* 0x0000001f1a0b7223 */ /* 0x000fe2000000000b */
[C---:B------:R-:W-:Y:S01]  /*7510*/  FMUL R15, R24.reuse, R15 ;  /* 0x0000000f180f7220 */ /* 0x040fe20000400000 */
[----:B------:R-:W-:Y:S01]  /*7520*/  FMUL R12, R24, R16 ;  /* 0x00000010180c7220 */ /* 0x000fe20000400000 */
[----:B------:R-:W-:Y:S01]  /*7530*/  FFMA R0, R26, R32, R0 ;  /* 0x000000201a007223 */ /* 0x000fe20000000000 */
[----:B------:R-:W-:Y:S01]  /*7540*/  MOV R8, UR45 ;  /* 0x0000002d00087c02 */ /* 0x000fe20008000f00 */
[----:B------:R-:W-:Y:S01]  /*7550*/  FMUL R13, R24, R17 ;  /* 0x00000011180d7220 */ /* 0x000fe20000400000 */
[----:B------:R-:W-:Y:S01]  /*7560*/  FFMA R2, R26, R33, R2 ;  /* 0x000000211a027223 */ /* 0x000fe20000000002 */
[----:B------:R-:W-:Y:S01]  /*7570*/  FMUL R14, R24, R18 ;  /* 0x00000012180e7220 */ /* 0x000fe20000400000 */
[C---:B------:R-:W-:Y:S01]  /*7580*/  FFMA R3, R26.reuse, R34, R3 ;  /* 0x000000221a037223 */ /* 0x040fe20000000003 */
[----:B------:R-:W-:Y:S01]  /*7590*/  FFMA R15, R26, R35, R15 ;  /* 0x000000231a0f7223 */ /* 0x000fe2000000000f */
[----:B------:R-:W-:Y:S01]  /*75a0*/  FMUL R19, R24, R19 ;  /* 0x0000001318137220 */ /* 0x000fe20000400000 */
[----:B------:R-:W-:Y:S01]  /*75b0*/  FFMA R12, R26, R36, R12 ;  /* 0x000000241a0c7223 */ /* 0x000fe2000000000c */
        /* <DEDUP_REMOVED lines=22> */
[----:B------:R-:W-:Y:S02]  /*7720*/  ULEA UR5, UR45, UR44, 0xc ;  /* 0x0000002c2d057291 */ /* 0x000fe4000f8e60ff */
[----:B------:R-:W-:Y:S02]  /*7730*/  UIADD3 UR9, UPT, UPT, UR49, 0x20, URZ ;  /* 0x0000002031097890 */ /* 0x000fe4000fffe0ff */
[----:B------:R-:W-:Y:S01]  /*7740*/  UIADD3 UR8, UPT, UPT, UR5, 0x200, URZ ;  /* 0x0000020005087890 */ /* 0x000fe2000fffe0ff */
[----:B------:R-:W-:Y:S01]  /*7750*/  UMOV UR10, UR50 ;  /* 0x00000032000a7c82 */ /* 0x000fe20008000000 */
[----:B------:R-:W-:Y:S01]  /*7760*/  UMOV UR11, UR36 ;  /* 0x00000024000b7c82 */ /* 0x000fe20008000000 */
[----:B--2---:R-:W-:Y:S04]  /*7770*/  UIADD3 UR4, UP0, UPT, UR6, 0x680, URZ ;  /* 0x0000068006047890 */ /* 0x004fe8000ff1e0ff */
[----:B------:R-:W-:Y:S09]  /*7780*/  UIADD3.X UR5, UPT, UPT, URZ, UR7, URZ, UP0, !UPT ;  /* 0x00000007ff057290 */ /* 0x000ff200087fe4ff */
[----:B------:R2:W-:Y:S02]  /*7790*/  UTMASTG.3D [UR8], [UR4] ;  /* 0x00000008040073b5 */ /* 0x0005e40008010000 */
[----:B--2---:R0:W-:Y:S02]  /*77a0*/  UTMACMDFLUSH ;  /* 0x00000000000079b7 */ /* 0x0041e40000000000 */
.L_x_119:
[----:B------:R-:W-:Y:S05]  /*77b0*/  BSYNC.RECONVERGENT B0 ;  /* 0x0000000000007941 */ /* 0x000fea0003800200 */
.L_x_118:
[----:B------:R-:W-:Y:S01]  /*77c0*/  UIADD3 UR4, UPT, UPT, UR45, 0x1, URZ ;  /* 0x000000012d047890 */ /* 0x000fe2000fffe0ff */
[----:B------:R-:W-:Y:S03]  /*77d0*/  BSSY.RECONVERGENT B0, `(.L_x_120) ;  /* 0x0000008000007945 */ /* 0x000fe60003800200 */
[----:B------:R-:W-:Y:S04]  /*77e0*/  UISETP.NE.AND UP0, UPT, UR4, 0x3, UPT ;  /* 0x000000030400788c */ /* 0x000fe8000bf05270 */
[----:B------:R-:W-:Y:S02]  /*77f0*/  UISETP.EQ.XOR UP1, UPT, UR47, 0x3, !UP0 ;  /* 0x000000032f00788c */ /* 0x000fe4000c722a70 */
[----:B------:R-:W-:Y:S02]  /*7800*/  USEL UR46, UR4, URZ, UP0 ;  /* 0x000000ff042e7287 */ /* 0x000fe40008000000 */
[----:B------:R-:W-:Y:S04]  /*7810*/  USEL UR5, URZ, 0x1, !UP1 ;  /* 0x00000001ff057887 */ /* 0x000fe8000c800000 */
[----:B------:R-:W-:Y:S01]  /*7820*/  ULOP3.LUT UR55, UR55, UR5, URZ, 0x3c, !UPT ;  /* 0x0000000537377292 */ /* 0x000fe2000f8e3cff */
[----:B------:R-:W-:Y:S11]  /*7830*/  @P0 BRA `(.L_x_121) ;  /* 0x0000000000040947 */ /* 0x000ff60003800000 */
[----:B------:R-:W-:Y:S04]  /*7840*/  DEPBAR.LE SB0, 0x1 ;  /* 0x000080400000791a */ /* 0x000fe80000000000 */
.L_x_121:
[----:B------:R-:W-:Y:S05]  /*7850*/  BSYNC.RECONVERGENT B0 ;  /* 0x0000000000007941 */ /* 0x000fea0003800200 */
.L_x_120:
[----:B------:R-:W-:Y:S01]  /*7860*/  BAR.SYNC.DEFER_BLOCKING 0x1, 0x80 ;  /* 0x0042000000007b1d */ /* 0x000fe20000010000 */
[----:B------:R-:W-:Y:S01]  /*7870*/  UISETP.NE.AND UP0, UPT, UR53, -0x2, UPT ;  /* 0xfffffffe3500788c */ /* 0x000fe2000bf05270 */
[----:B------:R-:W-:Y:S08]  /*7880*/  IADD3 R22, PT, PT, R22, 0x1, RZ ;  /* 0x0000000116167810 */ /* 0x000ff00007ffe0ff */
[----:B------:R-:W-:Y:S05]  /*7890*/  BRA.U !UP0, `(.L_x_122) ;  /* 0x0000000108287547 */ /* 0x000fea000b800000 */
[----:B------:R-:W-:Y:S01]  /*78a0*/  ISETP.NE.AND P0, PT, R61, RZ, PT ;  /* 0x000000ff3d00720c */ /* 0x000fe20003f05270 */
[----:B------:R-:W-:Y:S01]  /*78b0*/  IMAD.U32 R2, RZ, RZ, UR52 ;  /* 0x00000034ff027e24 */ /* 0x000fe2000f8e00ff */
[----:B------:R-:W-:Y:S01]  /*78c0*/  UIADD3 UR4, UPT, UPT, UR52, 0x1, URZ ;  /* 0x0000000134047890 */ /* 0x000fe2000fffe0ff */
[----:B------:R-:W-:Y:S03]  /*78d0*/  IMAD.U32 R0, RZ, RZ, UR54 ;  /* 0x00000036ff007e24 */ /* 0x000fe6000f8e00ff */
[----:B------:R-:W-:Y:S04]  /*78e0*/  UISETP.NE.AND UP0, UPT, UR4, 0x3, UPT ;  /* 0x000000030400788c */ /* 0x000fe8000bf05270 */
[----:B------:R-:W-:Y:S03]  /*78f0*/  USEL UR52, UR4, URZ, UP0 ;  /* 0x000000ff04347287 */ /* 0x000fe60008000000 */
[----:B------:R-:W-:Y:S05]  /*7900*/  @P0 LEA R2, R2, UR44, 0x3 ;  /* 0x0000002c02020c11 */ /* 0x000fea000f8e18ff */
[----:B------:R-:W-:Y:S05]  /*7910*/  @P0 VIADD R2, R2, 0x78 ;  /* 0x0000007802020836 */ /* 0x000fea0000000000 */
[----:B------:R-:W-:Y:S04]  /*7920*/  @P0 PRMT R0, R0, 0x654, R2 ;  /* 0x0000065400000816 */ /* 0x000fe80000000002 */
[----:B------:R2:W-:Y:S03]  /*7930*/  @P0 SYNCS.ARRIVE.TRANS64.RED.A1T0 RZ, [R0+URZ], RZ ;  /* 0x000000ff00ff09a7 */ /* 0x0005e600081004ff */
.L_x_122:
[----:B------:R-:W-:Y:S01]  /*7940*/  R2UR UR6, R60 ;  /* 0x000000003c0672ca */ /* 0x000fe200000e0000 */
[----:B------:R-:W-:Y:S01]  /*7950*/  UIADD3 UR53, UPT, UPT, UR53, 0x2, URZ ;  /* 0x0000000235357890 */ /* 0x000fe2000fffe0ff */
[----:B------:R-:W-:Y:S02]  /*7960*/  R2UR UR5, R47 ;  /* 0x000000002f0572ca */ /* 0x000fe400000e0000 */
[----:B------:R-:W-:Y:S02]  /*7970*/  R2UR UR4, R48 ;  /* 0x00000000300472ca */ /* 0x000fe400000e0000 */
[----:B------:R-:W-:Y:S02]  /*7980*/  R2UR UR36, R58 ;  /* 0x000000003a2472ca */ /* 0x000fe400000e0000 */
[----:B------:R-:W-:Y:S02]  /*7990*/  ISETP.NE.AND P0, PT, R51, 0x2, PT ;  /* 0x000000023300780c */ /* 0x000fe40003f05270 */
[----:B------:R-:W-:Y:S02]  /*79a0*/  ISETP.NE.AND P1, PT, R22, 0x4, PT ;  /* 0x000000041600780c */ /* 0x000fe40003f25270 */
[----:B------:R-:W-:Y:S01]  /*79b0*/  SEL R2, RZ, 0x1, P0 ;  /* 0x00000001ff027807 */ /* 0x000fe20000000000 */
[----:B------:R-:W-:Y:S01]  /*79c0*/  UISETP.NE.AND UP0, UPT, UR6, URZ, UPT ;  /* 0x000000ff0600728c */ /* 0x000fe2000bf05270 */
[----:B--2---:R-:W-:Y:S01]  /*79d0*/  SEL R0, RZ, 0x1, P1 ;  /* 0x00000001ff007807 */ /* 0x004fe20000800000 */
[----:B------:R-:W-:Y:S01]  /*79e0*/  UIADD3 UR26, UPT, UPT, UR37, UR5, URZ ;  /* 0x00000005251a7290 */ /* 0x000fe2000fffe0ff */
[----:B------:R-:W-:Y:S01]  /*79f0*/  LOP3.LUT R52, R52, R2, RZ, 0x3c, !PT ;  /* 0x0000000234347212 */ /* 0x000fe200078e3cff */
[----:B------:R-:W-:Y:S01]  /*7a00*/  UIADD3 UR25, UPT, UPT, UR38, UR4, URZ ;  /* 0x0000000426197290 */ /* 0x000fe2000fffe0ff */
[----:B------:R-:W-:Y:S02]  /*7a10*/  LOP3.LUT R53, R53, R0, RZ, 0x3c, !PT ;  /* 0x0000000035357212 */ /* 0x000fe400078e3cff */
[----:B------:R-:W-:Y:S02]  /*7a20*/  SEL R51, R51, RZ, P0 ;  /* 0x000000ff33337207 */ /* 0x000fe40000000000 */
[----:B------:R-:W-:Y:S01]  /*7a30*/  SEL R22, R22, RZ, P1 ;  /* 0x000000ff16167207 */ /* 0x000fe20000800000 */
[----:B------:R-:W-:Y:S06]  /*7a40*/  BRA.U UP0, `(.L_x_123) ;  /* 0xffffffdd005c7547 */ /* 0x000fec000b83ffff */
[----:B------:R-:W-:-:S13]  /*7a50*/  R2UR UR4, R49 ;  /* 0x00000000310472ca */ /* 0x000fda00000e0000 */
[----:B------:R-:W-:-:S09]  /*7a60*/  UISETP.NE.AND UP0, UPT, UR4, URZ, UPT ;  /* 0x000000ff0400728c */ /* 0x000fd2000bf05270 */
[----:B------:R-:W-:Y:S05]  /*7a70*/  BRA.U !UP0, `(.L_x_124) ;  /* 0x0000000108487547 */ /* 0x000fea000b800000 */
[----:B------:R-:W2:Y:S02]  /*7a80*/  LDCU.64 UR4, c[0x0][0x890] ;  /* 0x00011200ff0477ac */ /* 0x000ea40008000a00 */
[----:B--2---:R-:W-:-:S04]  /*7a90*/  UISETP.NE.U32.AND UP0, UPT, UR4, URZ, UPT ;  /* 0x000000ff0400728c */ /* 0x004fc8000bf05070 */
[----:B------:R-:W-:-:S09]  /*7aa0*/  UISETP.NE.AND.EX UP0, UPT, UR5, URZ, UPT, UP0 ;  /* 0x000000ff0500728c */ /* 0x000fd2000bf05300 */
[----:B------:R-:W-:Y:S05]  /*7ab0*/  BRA.U UP0, `(.L_x_125) ;  /* 0x00000001000c7547 */ /* 0x000fea000b800000 */
[----:B------:R-:W-:-:S13]  /*7ac0*/  FSETP.NEU.AND P0, PT, R26, RZ, PT ;  /* 0x000000ff1a00720b */ /* 0x000fda0003f0d000 */
[----:B------:R-:W-:Y:S05]  /*7ad0*/  @!P0 EXIT ;  /* 0x000000000000894d */ /* 0x000fea0003800000 */
[----:B------:R-:W-:Y:S05]  /*7ae0*/  BRA `(.L_x_124) ;  /* 0x00000000002c7947 */ /* 0x000fea0003800000 */
.L_x_125:
[----:B------:R-:W-:Y:S01]  /*7af0*/  ISETP.NE.AND P0, PT, R50, RZ, PT ;  /* 0x000000ff3200720c */ /* 0x000fe20003f05270 */
[----:B------:R-:W-:-:S12]  /*7b00*/  BSSY.RECONVERGENT B0, `(.L_x_124) ;  /* 0x0000009000007945 */ /* 0x000fd80003800200 */
[----:B------:R-:W-:Y:S05]  /*7b10*/  @P0 BRA `(.L_x_126) ;  /* 0x0000000000140947 */ /* 0x000fea0003800000 */
[----:B------:R-:W2:Y:S02]  /*7b20*/  LDCU.64 UR4, c[0x0][0x888] ;  /* 0x00011100ff0477ac */ /* 0x000ea40008000a00 */
[----:B--2---:R-:W-:-:S04]  /*7b30*/  ISETP.NE.U32.AND P0, PT, RZ, UR4, PT ;  /* 0x00000004ff007c0c */ /* 0x004fc8000bf05070 */
[----:B------:R-:W-:-:S13]  /*7b40*/  ISETP.NE.AND.EX P0, PT, RZ, UR5, PT, P0 ;  /* 0x00000005ff007c0c */ /* 0x000fda000bf05300 */
[----:B------:R-:W-:Y:S05]  /*7b50*/  @!P0 EXIT ;  /* 0x000000000000894d */ /* 0x000fea0003800000 */
[----:B------:R-:W-:Y:S05]  /*7b60*/  BRA `(.L_x_127) ;  /* 0x0000000000087947 */ /* 0x000fea0003800000 */
.L_x_126:
[----:B------:R-:W-:-:S13]  /*7b70*/  FSETP.NEU.AND P0, PT, R26, RZ, PT ;  /* 0x000000ff1a00720b */ /* 0x000fda0003f0d000 */
[----:B------:R-:W-:Y:S05]  /*7b80*/  @!P0 EXIT ;  /* 0x000000000000894d */ /* 0x000fea0003800000 */
.L_x_127:
[----:B------:R-:W-:Y:S05]  /*7b90*/  BSYNC.RECONVERGENT B0 ;  /* 0x0000000000007941 */ /* 0x000fea0003800200 */
.L_x_124:
[----:B------:R-:W-:Y:S01]  /*7ba0*/  ULEA UR4, UR52, UR44, 0x3 ;  /* 0x0000002c34047291 */ /* 0x000fe2000f8e18ff */
[----:B------:R-:W-:-:S04]  /*7bb0*/  DEPBAR.LE SB0, 0x0 ;  /* 0x000080000000791a */ /* 0x000fc80000000000 */
[----:B------:R-:W-:-:S04]  /*7bc0*/  UIADD3 UR4, UPT, UPT, UR4, 0x78, URZ ;  /* 0x0000007804047890 */ /* 0x000fc8000fffe0ff */
[----:B------:R-:W-:-:S09]  /*7bd0*/  UPRMT UR4, UR54, 0x654, UR4 ;  /* 0x0000065436047896 */ /* 0x000fd20008000004 */
[----:B------:R-:W-:Y:S01]  /*7be0*/  SYNCS.ARRIVE.TRANS64.RED.A1T0 RZ, [UR4], RZ ;  /* 0x000000ffffff79a7 */ /* 0x000fe20008100404 */
[----:B------:R-:W-:Y:S05]  /*7bf0*/  EXIT ;  /* 0x000000000000794d */ /* 0x000fea0003800000 */
.L_x_24:
[----:B--2---:R2:W3:Y:S02]  /*7c00*/  SYNCS.PHASECHK.TRANS64.TRYWAIT P0, [R0+URZ+0x110], R2 ;  /* 0x00011002000075a7 */ /* 0x0044e400080011ff */
[----:B---3--:R-:W-:Y:S05]  /*7c10*/  @!P0 NANOSLEEP.SYNCS 0x989680 ;  /* 0x009896800000895d */ /* 0x008fea0003900000 */
[----:B------:R-:W3:Y:S02]  /*7c20*/  @!P0 SYNCS.PHASECHK.TRANS64 P0, [R0+URZ+0x110], R2 ;  /* 0x00011002000085a7 */ /* 0x000ee400080010ff */
[----:B---3--:R-:W-:Y:S05]  /*7c30*/  @!P0 BRA `(.L_x_24) ;  /* 0xfffffffc00f08947 */ /* 0x008fea000383ffff */
[----:B------:R-:W-:Y:S05]  /*7c40*/  BRA `(.L_x_128) ;  /* 0xffffff9c00787947 */ /* 0x000fea000383ffff */
.L_x_27:
[----:B-1----:R-:W-:-:S07]  /*7c50*/  MOV R0, UR33 ;  /* 0x0000002100007c02 */ /* 0x002fce0008000f00 */
.L_x_129:
[----:B-1----:R1:W2:Y:S02]  /*7c60*/  SYNCS.PHASECHK.TRANS64.TRYWAIT P0, [R0+URZ+0x30], R3 ;  /* 0x00003003000075a7 */ /* 0x0022a400080011ff */
[----:B--2---:R-:W-:Y:S05]  /*7c70*/  @!P0 NANOSLEEP.SYNCS 0x989680 ;  /* 0x009896800000895d */ /* 0x004fea0003900000 */
[----:B------:R-:W2:Y:S02]  /*7c80*/  @!P0 SYNCS.PHASECHK.TRANS64 P0, [R0+URZ+0x30], R3 ;  /* 0x00003003000085a7 */ /* 0x000ea400080010ff */
[----:B--2---:R-:W-:Y:S05]  /*7c90*/  @!P0 BRA `(.L_x_129) ;  /* 0xfffffffc00f08947 */ /* 0x004fea000383ffff */
[----:B------:R-:W-:Y:S05]  /*7ca0*/  BRA `(.L_x_26) ;  /* 0xffffff9c00c47947 */ /* 0x000fea000383ffff */
.L_x_36:
[----:B-1----:R-:W-:-:S07]  /*7cb0*/  MOV R0, UR33 ;  /* 0x0000002100007c02 */ /* 0x002fce0008000f00 */
.L_x_130:
[----:B-1----:R1:W2:Y:S02]  /*7cc0*/  SYNCS.PHASECHK.TRANS64.TRYWAIT P0, [R0+URZ+0x30], R3 ;  /* 0x00003003000075a7 */ /* 0x0022a400080011ff */
[----:B--2---:R-:W-:Y:S05]  /*7cd0*/  @!P0 NANOSLEEP.SYNCS 0x989680 ;  /* 0x009896800000895d */ /* 0x004fea0003900000 */
[----:B------:R-:W2:Y:S02]  /*7ce0*/  @!P0 SYNCS.PHASECHK.TRANS64 P0, [R0+URZ+0x30], R3 ;  /* 0x00003003000085a7 */ /* 0x000ea400080010ff */
[----:B--2---:R-:W-:Y:S05]  /*7cf0*/  @!P0 BRA `(.L_x_130) ;  /* 0xfffffffc00f08947 */ /* 0x004fea000383ffff */
[----:B------:R-:W-:Y:S05]  /*7d00*/  BRA `(.L_x_35) ;  /* 0xffffffa000d47947 */ /* 0x000fea000383ffff */
.L_x_43:
[----:B-1----:R1:W4:Y:S02]  /*7d10*/  SYNCS.PHASECHK.TRANS64.TRYWAIT P0, [R3+URZ+0xa0], R0 ;  /* 0x0000a000030075a7 */ /* 0x00232400080011ff */
[----:B----4-:R-:W-:Y:S05]  /*7d20*/  @!P0 NANOSLEEP.SYNCS 0x989680 ;  /* 0x009896800000895d */ /* 0x010fea0003900000 */
[----:B------:R-:W4:Y:S02]  /*7d30*/  @!P0 SYNCS.PHASECHK.TRANS64 P0, [R3+URZ+0xa0], R0 ;  /* 0x0000a000030085a7 */ /* 0x000f2400080010ff */
[----:B----4-:R-:W-:Y:S05]  /*7d40*/  @!P0 BRA `(.L_x_43) ;  /* 0xfffffffc00f08947 */ /* 0x010fea000383ffff */
[----:B------:R-:W-:Y:S05]  /*7d50*/  BRA `(.L_x_131) ;  /* 0xffffffa400c47947 */ /* 0x000fea000383ffff */
.L_x_47:
[----:B------:R-:W-:-:S07]  /*7d60*/  MOV R0, UR4 ;  /* 0x0000000400007c02 */ /* 0x000fce0008000f00 */
.L_x_132:
[----:B-1----:R1:W2:Y:S02]  /*7d70*/  SYNCS.PHASECHK.TRANS64.TRYWAIT P0, [R0+URZ], R2 ;  /* 0x00000002000075a7 */ /* 0x0022a400080011ff */
[----:B--2---:R-:W-:Y:S05]  /*7d80*/  @!P0 NANOSLEEP.SYNCS 0x989680 ;  /* 0x009896800000895d */ /* 0x004fea0003900000 */
[----:B------:R-:W2:Y:S02]  /*7d90*/  @!P0 SYNCS.PHASECHK.TRANS64 P0, [R0+URZ], R2 ;  /* 0x00000002000085a7 */ /* 0x000ea400080010ff */
[----:B--2---:R-:W-:Y:S05]  /*7da0*/  @!P0 BRA `(.L_x_132) ;  /* 0xfffffffc00f08947 */ /* 0x004fea000383ffff */
[----:B------:R-:W-:Y:S05]  /*7db0*/  BRA `(.L_x_133) ;  /* 0xffffffac00707947 */ /* 0x000fea000383ffff */
.L_x_48:
[----:B------:R-:W-:-:S07]  /*7dc0*/  MOV R0, UR5 ;  /* 0x0000000500007c02 */ /* 0x000fce0008000f00 */
.L_x_134:
[----:B-1----:R1:W2:Y:S02]  /*7dd0*/  SYNCS.PHASECHK.TRANS64.TRYWAIT P0, [R0+URZ], R3 ;  /* 0x00000003000075a7 */ /* 0x0022a400080011ff */
[----:B--2---:R-:W-:Y:S05]  /*7de0*/  @!P0 NANOSLEEP.SYNCS 0x989680 ;  /* 0x009896800000895d */ /* 0x004fea0003900000 */
[----:B------:R-:W2:Y:S02]  /*7df0*/  @!P0 SYNCS.PHASECHK.TRANS64 P0, [R0+URZ], R3 ;  /* 0x00000003000085a7 */ /* 0x000ea400080010ff */
[----:B--2---:R-:W-:Y:S05]  /*7e00*/  @!P0 BRA `(.L_x_134) ;  /* 0xfffffffc00f08947 */ /* 0x004fea000383ffff */
[----:B------:R-:W-:Y:S05]  /*7e10*/  BRA `(.L_x_135) ;  /* 0xffffffac007c7947 */ /* 0x000fea000383ffff */
.L_x_49:
[----:B------:R-:W-:-:S07]  /*7e20*/  MOV R0, UR5 ;  /* 0x0000000500007c02 */ /* 0x000fce0008000f00 */
.L_x_136:
[----:B-1----:R1:W2:Y:S02]  /*7e30*/  SYNCS.PHASECHK.TRANS64.TRYWAIT P0, [R0+URZ], R3 ;  /* 0x00000003000075a7 */ /* 0x0022a400080011ff */
[----:B--2---:R-:W-:Y:S05]  /*7e40*/  @!P0 NANOSLEEP.SYNCS 0x989680 ;  /* 0x009896800000895d */ /* 0x004fea0003900000 */
[----:B------:R-:W2:Y:S02]  /*7e50*/  @!P0 SYNCS.PHASECHK.TRANS64 P0, [R0+URZ], R3 ;  /* 0x00000003000085a7 */ /* 0x000ea400080010ff */
[----:B--2---:R-:W-:Y:S05]  /*7e60*/  @!P0 BRA `(.L_x_136) ;  /* 0xfffffffc00f08947 */ /* 0x004fea000383ffff */
[----:B------:R-:W-:Y:S05]  /*7e70*/  BRA `(.L_x_137) ;  /* 0xffffffac00887947 */ /* 0x000fea000383ffff */
.L_x_50:
[----:B------:R-:W-:-:S07]  /*7e80*/  MOV R0, UR5 ;  /* 0x0000000500007c02 */ /* 0x000fce0008000f00 */
.L_x_138:
[----:B-1----:R1:W2:Y:S02]  /*7e90*/  SYNCS.PHASECHK.TRANS64.TRYWAIT P0, [R0+URZ], R3 ;  /* 0x00000003000075a7 */ /* 0x0022a400080011ff */
[----:B--2---:R-:W-:Y:S05]  /*7ea0*/  @!P0 NANOSLEEP.SYNCS 0x989680 ;  /* 0x009896800000895d */ /* 0x004fea0003900000 */
[----:B------:R-:W2:Y:S02]  /*7eb0*/  @!P0 SYNCS.PHASECHK.TRANS64 P0, [R0+URZ], R3 ;  /* 0x00000003000085a7 */ /* 0x000ea400080010ff */
[----:B--2---:R-:W-:Y:S05]  /*7ec0*/  @!P0 BRA `(.L_x_138) ;  /* 0xfffffffc00f08947 */ /* 0x004fea000383ffff */
[----:B------:R-:W-:Y:S05]  /*7ed0*/  BRA `(.L_x_139) ;  /* 0xffffffac00947947 */ /* 0x000fea000383ffff */
.L_x_51:
[----:B------:R-:W-:-:S07]  /*7ee0*/  MOV R0, UR5 ;  /* 0x0000000500007c02 */ /* 0x000fce0008000f00 */
.L_x_140:
[----:B-1----:R1:W2:Y:S02]  /*7ef0*/  SYNCS.PHASECHK.TRANS64.TRYWAIT P0, [R0+URZ], R3 ;  /* 0x00000003000075a7 */ /* 0x0022a400080011ff */
[----:B--2---:R-:W-:Y:S05]  /*7f00*/  @!P0 NANOSLEEP.SYNCS 0x989680 ;  /* 0x009896800000895d */ /* 0x004fea0003900000 */
[----:B------:R-:W2:Y:S02]  /*7f10*/  @!P0 SYNCS.PHASECHK.TRANS64 P0, [R0+URZ], R3 ;  /* 0x00000003000085a7 */ /* 0x000ea400080010ff */
[----:B--2---:R-:W-:Y:S05]  /*7f20*/  @!P0 BRA `(.L_x_140) ;  /* 0xfffffffc00f08947 */ /* 0x004fea000383ffff */
[----:B------:R-:W-:Y:S05]  /*7f30*/  BRA `(.L_x_141) ;  /* 0xffffffac00a07947 */ /* 0x000fea000383ffff */
.L_x_54:
[----:B--2---:R2:W3:Y:S02]  /*7f40*/  SYNCS.PHASECHK.TRANS64.TRYWAIT P0, [R2+URZ+0x100], R4 ;  /* 0x00010004020075a7 */ /* 0x0044e400080011ff */
[----:B---3--:R-:W-:Y:S05]  /*7f50*/  @!P0 NANOSLEEP.SYNCS 0x989680 ;  /* 0x009896800000895d */ /* 0x008fea0003900000 */
[----:B------:R-:W3:Y:S02]  /*7f60*/  @!P0 SYNCS.PHASECHK.TRANS64 P0, [R2+URZ+0x100], R4 ;  /* 0x00010004020085a7 */ /* 0x000ee400080010ff */
[----:B---3--:R-:W-:Y:S05]  /*7f70*/  @!P0 BRA `(.L_x_54) ;  /* 0xfffffffc00f08947 */ /* 0x008fea000383ffff */
[----:B------:R-:W-:Y:S05]  /*7f80*/  BRA `(.L_x_142) ;  /* 0xffffffac00fc7947 */ /* 0x000fea000383ffff */
.L_x_55:
[----:B------:R-:W-:-:S07]  /*7f90*/  MOV R2, UR4 ;  /* 0x0000000400027c02 */ /* 0x000fce0008000f00 */
.L_x_143:
[----:B--2---:R2:W3:Y:S02]  /*7fa0*/  SYNCS.PHASECHK.TRANS64.TRYWAIT P0, [R2+URZ+0xb0], R5 ;  /* 0x0000b005020075a7 */ /* 0x0044e400080011ff */
[----:B---3--:R-:W-:Y:S05]  /*7fb0*/  @!P0 NANOSLEEP.SYNCS 0x989680 ;  /* 0x009896800000895d */ /* 0x008fea0003900000 */
[----:B------:R-:W3:Y:S02]  /*7fc0*/  @!P0 SYNCS.PHASECHK.TRANS64 P0, [R2+URZ+0xb0], R5 ;  /* 0x0000b005020085a7 */ /* 0x000ee400080010ff */
[----:B---3--:R-:W-:Y:S05]  /*7fd0*/  @!P0 BRA `(.L_x_143) ;  /* 0xfffffffc00f08947 */ /* 0x008fea000383ffff */
[----:B------:R-:W-:Y:S05]  /*7fe0*/  BRA `(.L_x_144) ;  /* 0xffffffb0000c7947 */ /* 0x000fea000383ffff */
.L_x_56:
[----:B--2---:R2:W3:Y:S02]  /*7ff0*/  SYNCS.PHASECHK.TRANS64.TRYWAIT P1, [R2+URZ+0xa0], R4 ;  /* 0x0000a004020075a7 */ /* 0x0044e400080211ff */
[----:B---3--:R-:W-:Y:S05]  /*8000*/  @!P1 NANOSLEEP.SYNCS 0x989680 ;  /* 0x009896800000995d */ /* 0x008fea0003900000 */
[----:B------:R-:W3:Y:S02]  /*8010*/  @!P1 SYNCS.PHASECHK.TRANS64 P1, [R2+URZ+0xa0], R4 ;  /* 0x0000a004020095a7 */ /* 0x000ee400080210ff */
[----:B---3--:R-:W-:Y:S05]  /*8020*/  @!P1 BRA `(.L_x_56) ;  /* 0xfffffffc00f09947 */ /* 0x008fea000383ffff */
[----:B------:R-:W-:Y:S05]  /*8030*/  BRA `(.L_x_145) ;  /* 0xffffffb0003c7947 */ /* 0x000fea000383ffff */
.L_x_59:
[----:B------:R-:W-:-:S07]  /*8040*/  MOV R0, UR4 ;  /* 0x0000000400007c02 */ /* 0x000fce0008000f00 */
.L_x_146:
[----:B--2---:R2:W3:Y:S02]  /*8050*/  SYNCS.PHASECHK.TRANS64.TRYWAIT P0, [R0+URZ+0xb0], R2 ;  /* 0x0000b002000075a7 */ /* 0x0044e400080011ff */
[----:B---3--:R-:W-:Y:S05]  /*8060*/  @!P0 NANOSLEEP.SYNCS 0x989680 ;  /* 0x009896800000895d */ /* 0x008fea0003900000 */
[----:B------:R-:W3:Y:S02]  /*8070*/  @!P0 SYNCS.PHASECHK.TRANS64 P0, [R0+URZ+0xb0], R2 ;  /* 0x0000b002000085a7 */ /* 0x000ee400080010ff */
[----:B---3--:R-:W-:Y:S05]  /*8080*/  @!P0 BRA `(.L_x_146) ;  /* 0xfffffffc00f08947 */ /* 0x008fea000383ffff */
[----:B------:R-:W-:Y:S05]  /*8090*/  BRA `(.L_x_58) ;  /* 0xffffffb000907947 */ /* 0x000fea000383ffff */
.L_x_66:
[----:B-1----:R1:W2:Y:S02]  /*80a0*/  SYNCS.PHASECHK.TRANS64.TRYWAIT P1, [R0+URZ+0xa0], R2 ;  /* 0x0000a002000075a7 */ /* 0x0022a400080211ff */
[----:B--2---:R-:W-:Y:S05]  /*80b0*/  @!P1 NANOSLEEP.SYNCS 0x989680 ;  /* 0x009896800000995d */ /* 0x004fea0003900000 */
[----:B------:R-:W2:Y:S02]  /*80c0*/  @!P1 SYNCS.PHASECHK.TRANS64 P1, [R0+URZ+0xa0], R2 ;  /* 0x0000a002000095a7 */ /* 0x000ea400080210ff */
[----:B--2---:R-:W-:Y:S05]  /*80d0*/  @!P1 BRA `(.L_x_66) ;  /* 0xfffffffc00f09947 */ /* 0x004fea000383ffff */
[----:B------:R-:W-:Y:S05]  /*80e0*/  BRA `(.L_x_147) ;  /* 0xffffffb800247947 */ /* 0x000fea000383ffff */
.L_x_67:
[----:B------:R-:W-:-:S07]  /*80f0*/  MOV R2, UR46 ;  /* 0x0000002e00027c02 */ /* 0x000fce0008000f00 */
.L_x_148:
[----:B-1----:R1:W2:Y:S02]  /*8100*/  SYNCS.PHASECHK.TRANS64.TRYWAIT P0, [R2+URZ+0xe0], R0 ;  /* 0x0000e000020075a7 */ /* 0x0022a400080011ff */
[----:B--2---:R-:W-:Y:S05]  /*8110*/  @!P0 NANOSLEEP.SYNCS 0x989680 ;  /* 0x009896800000895d */ /* 0x004fea0003900000 */
[----:B------:R-:W2:Y:S02]  /*8120*/  @!P0 SYNCS.PHASECHK.TRANS64 P0, [R2+URZ+0xe0], R0 ;  /* 0x0000e000020085a7 */ /* 0x000ea400080010ff */
[----:B--2---:R-:W-:Y:S05]  /*8130*/  @!P0 BRA `(.L_x_148) ;  /* 0xfffffffc00f08947 */ /* 0x004fea000383ffff */
[----:B------:R-:W-:Y:S05]  /*8140*/  BRA `(.L_x_149) ;  /* 0xffffffb800747947 */ /* 0x000fea000383ffff */
.L_x_70:
[----:B------:R-:W-:Y:S07]  /*8150*/  MOV R0, UR7 ;  /* 0x0000000700007c02 */ /* 0x000fee0008000f00 */
.L_x_150:
[----:B-1----:R1:W2:Y:S02]  /*8160*/  SYNCS.PHASECHK.TRANS64.TRYWAIT P0, [R0+URZ], R2 ;  /* 0x00000002000075a7 */ /* 0x0022a400080011ff */
[----:B--2---:R-:W-:Y:S05]  /*8170*/  @!P0 NANOSLEEP.SYNCS 0x989680 ;  /* 0x009896800000895d */ /* 0x004fea0003900000 */
[----:B------:R-:W2:Y:S02]  /*8180*/  @!P0 SYNCS.PHASECHK.TRANS64 P0, [R0+URZ], R2 ;  /* 0x00000002000085a7 */ /* 0x000ea400080010ff */
[----:B--2---:R-:W-:Y:S05]  /*8190*/  @!P0 BRA `(.L_x_150) ;  /* 0xfffffffc00f08947 */ /* 0x004fea000383ffff */
[----:B------:R-:W-:Y:S05]  /*81a0*/  BRA `(.L_x_69) ;  /* 0xffffffb800907947 */ /* 0x000fea000383ffff */
.L_x_73:
[----:B------:R-:W-:-:S07]  /*81b0*/  MOV R0, UR4 ;  /* 0x0000000400007c02 */ /* 0x000fce0008000f00 */
.L_x_151:
[----:B--2---:R2:W4:Y:S02]  /*81c0*/  SYNCS.PHASECHK.TRANS64.TRYWAIT P0, [R0+URZ], R2 ;  /* 0x00000002000075a7 */ /* 0x00452400080011ff */
[----:B----4-:R-:W-:Y:S05]  /*81d0*/  @!P0 NANOSLEEP.SYNCS 0x989680 ;  /* 0x009896800000895d */ /* 0x010fea0003900000 */
[----:B------:R-:W4:Y:S02]  /*81e0*/  @!P0 SYNCS.PHASECHK.TRANS64 P0, [R0+URZ], R2 ;  /* 0x00000002000085a7 */ /* 0x000f2400080010ff */
[----:B----4-:R-:W-:Y:S05]  /*81f0*/  @!P0 BRA `(.L_x_151) ;  /* 0xfffffffc00f08947 */ /* 0x010fea000383ffff */
[----:B------:R-:W-:Y:S05]  /*8200*/  BRA `(.L_x_152) ;  /* 0xffffffbc00bc7947 */ /* 0x000fea000383ffff */
.L_x_74:
[----:B------:R-:W-:-:S07]  /*8210*/  MOV R0, UR5 ;  /* 0x0000000500007c02 */ /* 0x000fce0008000f00 */
.L_x_153:
[----:B-1----:R1:W2:Y:S02]  /*8220*/  SYNCS.PHASECHK.TRANS64.TRYWAIT P0, [R0+URZ], R3 ;  /* 0x00000003000075a7 */ /* 0x0022a400080011ff */
[----:B--2---:R-:W-:Y:S05]  /*8230*/  @!P0 NANOSLEEP.SYNCS 0x989680 ;  /* 0x009896800000895d */ /* 0x004fea0003900000 */
[----:B------:R-:W2:Y:S02]  /*8240*/  @!P0 SYNCS.PHASECHK.TRANS64 P0, [R0+URZ], R3 ;  /* 0x00000003000085a7 */ /* 0x000ea400080010ff */
[----:B--2---:R-:W-:Y:S05]  /*8250*/  @!P0 BRA `(.L_x_153) ;  /* 0xfffffffc00f08947 */ /* 0x004fea000383ffff */
[----:B------:R-:W-:Y:S05]  /*8260*/  BRA `(.L_x_154) ;  /* 0xffffffbc00c87947 */ /* 0x000fea000383ffff */
.L_x_75:
[----:B------:R-:W-:-:S07]  /*8270*/  MOV R0, UR5 ;  /* 0x0000000500007c02 */ /* 0x000fce0008000f00 */
.L_x_155:
[----:B-1----:R1:W2:Y:S02]  /*8280*/  SYNCS.PHASECHK.TRANS64.TRYWAIT P0, [R0+URZ], R3 ;  /* 0x00000003000075a7 */ /* 0x0022a400080011ff */
[----:B--2---:R-:W-:Y:S05]  /*8290*/  @!P0 NANOSLEEP.SYNCS 0x989680 ;  /* 0x009896800000895d */ /* 0x004fea0003900000 */
[----:B------:R-:W2:Y:S02]  /*82a0*/  @!P0 SYNCS.PHASECHK.TRANS64 P0, [R0+URZ], R3 ;  /* 0x00000003000085a7 */ /* 0x000ea400080010ff */
[----:B--2---:R-:W-:Y:S05]  /*82b0*/  @!P0 BRA `(.L_x_155) ;  /* 0xfffffffc00f08947 */ /* 0x004fea000383ffff */
[----:B------:R-:W-:Y:S05]  /*82c0*/  BRA `(.L_x_156) ;  /* 0xffffffbc00d47947 */ /* 0x000fea000383ffff */
.L_x_76:
[----:B-1----:R-:W-:-:S07]  /*82d0*/  MOV R0, UR4 ;  /* 0x0000000400007c02 */ /* 0x002fce0008000f00 */
.L_x_157:
[----:B-1----:R1:W2:Y:S02]  /*82e0*/  SYNCS.PHASECHK.TRANS64.TRYWAIT P0, [R0+URZ], R2 ;  /* 0x00000002000075a7 */ /* 0x0022a400080011ff */
[----:B--2---:R-:W-:Y:S05]  /*82f0*/  @!P0 NANOSLEEP.SYNCS 0x989680 ;  /* 0x009896800000895d */ /* 0x004fea0003900000 */
[----:B------:R-:W2:Y:S02]  /*8300*/  @!P0 SYNCS.PHASECHK.TRANS64 P0, [R0+URZ], R2 ;  /* 0x00000002000085a7 */ /* 0x000ea400080010ff */
[----:B--2---:R-:W-:Y:S05]  /*8310*/  @!P0 BRA `(.L_x_157) ;  /* 0xfffffffc00f08947 */ /* 0x004fea000383ffff */
[----:B------:R-:W-:Y:S05]  /*8320*/  BRA `(.L_x_158) ;  /* 0xffffffbc00e07947 */ /* 0x000fea000383ffff */
.L_x_81:
[----:B---3--:R3:W4:Y:S02]  /*8330*/  SYNCS.PHASECHK.TRANS64.TRYWAIT P0, [R12+URZ+0xa0], R0 ;  /* 0x0000a0000c0075a7 */ /* 0x00872400080011ff */
[----:B----4-:R-:W-:Y:S05]  /*8340*/  @!P0 NANOSLEEP.SYNCS 0x989680 ;  /* 0x009896800000895d */ /* 0x010fea0003900000 */
[----:B------:R-:W4:Y:S02]  /*8350*/  @!P0 SYNCS.PHASECHK.TRANS64 P0, [R12+URZ+0xa0], R0 ;  /* 0x0000a0000c0085a7 */ /* 0x000f2400080010ff */
[----:B----4-:R-:W-:Y:S05]  /*8360*/  @!P0 BRA `(.L_x_81) ;  /* 0xfffffffc00f08947 */ /* 0x010fea000383ffff */
[----:B------:R-:W-:Y:S05]  /*8370*/  BRA `(.L_x_159) ;  /* 0xffffffc000f07947 */ /* 0x000fea000383ffff */
.L_x_84:
[----:B-1----:R-:W-:Y:S07]  /*8380*/  MOV R0, UR24 ;  /* 0x0000001800007c02 */ /* 0x002fee0008000f00 */
.L_x_160:
[----:B-1----:R1:W3:Y:S02]  /*8390*/  SYNCS.PHASECHK.TRANS64.TRYWAIT P2, [R0+URZ+0x98], R6 ;  /* 0x00009806000075a7 */ /* 0x0022e400080411ff */
[----:B---3--:R-:W-:Y:S05]  /*83a0*/  @!P2 NANOSLEEP.SYNCS 0x989680 ;  /* 0x009896800000a95d */ /* 0x008fea0003900000 */
[----:B------:R-:W3:Y:S02]  /*83b0*/  @!P2 SYNCS.PHASECHK.TRANS64 P2, [R0+URZ+0x98], R6 ;  /* 0x000098060000a5a7 */ /* 0x000ee400080410ff */
[----:B---3--:R-:W-:Y:S05]  /*83c0*/  @!P2 BRA `(.L_x_160) ;  /* 0xfffffffc00f0a947 */ /* 0x008fea000383ffff */
[----:B------:R-:W-:Y:S05]  /*83d0*/  BRA `(.L_x_83) ;  /* 0xffffffc800547947 */ /* 0x000fea000383ffff */
.L_x_87:
[----:B------:R-:W-:Y:S07]  /*83e0*/  MOV R0, UR4 ;  /* 0x0000000400007c02 */ /* 0x000fee0008000f00 */
.L_x_161:
[----:B-1----:R1:W3:Y:S02]  /*83f0*/  SYNCS.PHASECHK.TRANS64.TRYWAIT P0, [R0+URZ+0x78], R9 ;  /* 0x00007809000075a7 */ /* 0x0022e400080011ff */
[----:B---3--:R-:W-:Y:S05]  /*8400*/  @!P0 NANOSLEEP.SYNCS 0x989680 ;  /* 0x009896800000895d */ /* 0x008fea0003900000 */
[----:B------:R-:W3:Y:S02]  /*8410*/  @!P0 SYNCS.PHASECHK.TRANS64 P0, [R0+URZ+0x78], R9 ;  /* 0x00007809000085a7 */ /* 0x000ee400080010ff */
[----:B---3--:R-:W-:Y:S05]  /*8420*/  @!P0 BRA `(.L_x_161) ;  /* 0xfffffffc00f08947 */ /* 0x008fea000383ffff */
[----:B------:R-:W-:Y:S05]  /*8430*/  BRA `(.L_x_162) ;  /* 0xffffffc800b47947 */ /* 0x000fea000383ffff */
.L_x_88:
[----:B------:R-:W-:Y:S07]  /*8440*/  MOV R6, UR5 ;  /* 0x0000000500067c02 */ /* 0x000fee0008000f00 */
.L_x_163:
[----:B-1----:R1:W3:Y:S02]  /*8450*/  SYNCS.PHASECHK.TRANS64.TRYWAIT P0, [R6+URZ+0x78], R0 ;  /* 0x00007800060075a7 */ /* 0x0022e400080011ff */
[----:B---3--:R-:W-:Y:S05]  /*8460*/  @!P0 NANOSLEEP.SYNCS 0x989680 ;  /* 0x009896800000895d */ /* 0x008fea0003900000 */
[----:B------:R-:W3:Y:S02]  /*8470*/  @!P0 SYNCS.PHASECHK.TRANS64 P0, [R6+URZ+0x78], R0 ;  /* 0x00007800060085a7 */ /* 0x000ee400080010ff */
[----:B---3--:R-:W-:Y:S05]  /*8480*/  @!P0 BRA `(.L_x_163) ;  /* 0xfffffffc00f08947 */ /* 0x008fea000383ffff */
[----:B------:R-:W-:Y:S05]  /*8490*/  BRA `(.L_x_164) ;  /* 0xffffffcc00107947 */ /* 0x000fea000383ffff */
.L_x_90:
[----:B------:R-:W-:-:S07]  /*84a0*/  MOV R0, UR4 ;  /* 0x0000000400007c02 */ /* 0x000fce0008000f00 */
.L_x_165:
[----:B-1----:R1:W4:Y:S02]  /*84b0*/  SYNCS.PHASECHK.TRANS64.TRYWAIT P0, [R0+URZ], R2 ;  /* 0x00000002000075a7 */ /* 0x00232400080011ff */
[----:B----4-:R-:W-:Y:S05]  /*84c0*/  @!P0 NANOSLEEP.SYNCS 0x989680 ;  /* 0x009896800000895d */ /* 0x010fea0003900000 */
[----:B------:R-:W4:Y:S02]  /*84d0*/  @!P0 SYNCS.PHASECHK.TRANS64 P0, [R0+URZ], R2 ;  /* 0x00000002000085a7 */ /* 0x000f2400080010ff */
[----:B----4-:R-:W-:Y:S05]  /*84e0*/  @!P0 BRA `(.L_x_165) ;  /* 0xfffffffc00f08947 */ /* 0x010fea000383ffff */
[----:B------:R-:W-:Y:S05]  /*84f0*/  BRA `(.L_x_166) ;  /* 0xffffffcc00a07947 */ /* 0x000fea000383ffff */
.L_x_91:
[----:B------:R-:W-:-:S07]  /*8500*/  MOV R0, UR5 ;  /* 0x0000000500007c02 */ /* 0x000fce0008000f00 */
.L_x_167:
[----:B-1----:R1:W4:Y:S02]  /*8510*/  SYNCS.PHASECHK.TRANS64.TRYWAIT P0, [R0+URZ], R2 ;  /* 0x00000002000075a7 */ /* 0x00232400080011ff */
[----:B----4-:R-:W-:Y:S05]  /*8520*/  @!P0 NANOSLEEP.SYNCS 0x989680 ;  /* 0x009896800000895d */ /* 0x010fea0003900000 */
[----:B------:R-:W4:Y:S02]  /*8530*/  @!P0 SYNCS.PHASECHK.TRANS64 P0, [R0+URZ], R2 ;  /* 0x00000002000085a7 */ /* 0x000f2400080010ff */
[----:B----4-:R-:W-:Y:S05]  /*8540*/  @!P0 BRA `(.L_x_167) ;  /* 0xfffffffc00f08947 */ /* 0x010fea000383ffff */
[----:B------:R-:W-:Y:S05]  /*8550*/  BRA `(.L_x_168) ;  /* 0xffffffcc00ac7947 */ /* 0x000fea000383ffff */
.L_x_93:
[----:B-1----:R1:W2:Y:S02]  /*8560*/  SYNCS.PHASECHK.TRANS64.TRYWAIT P0, [R0+URZ+0xa0], R2 ;  /* 0x0000a002000075a7 */ /* 0x0022a400080011ff */
[----:B--2---:R-:W-:Y:S05]  /*8570*/  @!P0 NANOSLEEP.SYNCS 0x989680 ;  /* 0x009896800000895d */ /* 0x004fea0003900000 */
[----:B------:R-:W2:Y:S02]  /*8580*/  @!P0 SYNCS.PHASECHK.TRANS64 P0, [R0+URZ+0xa0], R2 ;  /* 0x0000a002000085a7 */ /* 0x000ea400080010ff */
[----:B--2---:R-:W-:Y:S05]  /*8590*/  @!P0 BRA `(.L_x_93) ;  /* 0xfffffffc00f08947 */ /* 0x004fea000383ffff */
[----:B------:R-:W-:Y:S05]  /*85a0*/  BRA `(.L_x_169) ;  /* 0xffffffd000987947 */ /* 0x000fea000383ffff */
.L_x_103:
[----:B-1----:R1:W3:Y:S02]  /*85b0*/  SYNCS.PHASECHK.TRANS64.TRYWAIT P1, [R2+URZ+0x60], R4 ;  /* 0x00006004020075a7 */ /* 0x0022e400080211ff */
[----:B---3--:R-:W-:Y:S05]  /*85c0*/  @!P1 NANOSLEEP.SYNCS 0x989680 ;  /* 0x009896800000995d */ /* 0x008fea0003900000 */
[----:B------:R-:W3:Y:S02]  /*85d0*/  @!P1 SYNCS.PHASECHK.TRANS64 P1, [R2+URZ+0x60], R4 ;  /* 0x00006004020095a7 */ /* 0x000ee400080210ff */
[----:B---3--:R-:W-:Y:S05]  /*85e0*/  @!P1 BRA `(.L_x_103) ;  /* 0xfffffffc00f09947 */ /* 0x008fea000383ffff */
[----:B------:R-:W-:Y:S05]  /*85f0*/  BRA `(.L_x_102) ;  /* 0xffffffe000087947 */ /* 0x000fea000383ffff */
.L_x_105:
[----:B-1----:R1:W2:Y:S02]  /*8600*/  SYNCS.PHASECHK.TRANS64.TRYWAIT P0, [R27+URZ+0xc0], R3 ;  /* 0x0000c0031b0075a7 */ /* 0x0022a400080011ff */
[----:B--2---:R-:W-:Y:S05]  /*8610*/  @!P0 NANOSLEEP.SYNCS 0x989680 ;  /* 0x009896800000895d */ /* 0x004fea0003900000 */
[----:B------:R-:W2:Y:S02]  /*8620*/  @!P0 SYNCS.PHASECHK.TRANS64 P0, [R27+URZ+0xc0], R3 ;  /* 0x0000c0031b0085a7 */ /* 0x000ea400080010ff */
[----:B--2---:R-:W-:Y:S05]  /*8630*/  @!P0 BRA `(.L_x_105) ;  /* 0xfffffffc00f08947 */ /* 0x004fea000383ffff */
[----:B------:R-:W-:Y:S05]  /*8640*/  BRA `(.L_x_104) ;  /* 0xffffffe000587947 */ /* 0x000fea000383ffff */
.L_x_116:
[----:B-1----:R1:W2:Y:S02]  /*8650*/  SYNCS.PHASECHK.TRANS64.TRYWAIT P0, [R2+URZ+0x60], R63 ;  /* 0x0000603f020075a7 */ /* 0x0022a400080011ff */
[----:B--2---:R-:W-:Y:S05]  /*8660*/  @!P0 NANOSLEEP.SYNCS 0x989680 ;  /* 0x009896800000895d */ /* 0x004fea0003900000 */
[----:B------:R-:W2:Y:S02]  /*8670*/  @!P0 SYNCS.PHASECHK.TRANS64 P0, [R2+URZ+0x60], R63 ;  /* 0x0000603f020085a7 */ /* 0x000ea400080010ff */
[----:B--2---:R-:W-:Y:S05]  /*8680*/  @!P0 BRA `(.L_x_116) ;  /* 0xfffffffc00f08947 */ /* 0x004fea000383ffff */
[----:B------:R-:W-:Y:S05]  /*8690*/  BRA `(.L_x_115) ;  /* 0xffffffe8006c7947 */ /* 0x000fea000383ffff */
        .weak           $__internal_0_$__cuda_sm10x_tcgen05_guardrail_trap_col_being_dealloced_not_returned_by_alloc
        .type           $__internal_0_$__cuda_sm10x_tcgen05_guardrail_trap_col_being_dealloced_not_returned_by_alloc,@function
        .size           $__internal_0_$__cuda_sm10x_tcgen05_guardrail_trap_col_being_dealloced_not_returned_by_alloc,($__internal_1_$__cuda_sm10x_tcgen05_guardrail_trap_phase_invalid_during_alloc - $__internal_0_$__cuda_sm10x_tcgen05_guardrail_trap_col_being_dealloced_not_returned_by_alloc)
$__internal_0_$__cuda_sm10x_tcgen05_guardrail_trap_col_being_dealloced_not_returned_by_alloc:
[----:B------:R-:W-:Y:S05]  /*86a0*/  BPT.TRAP 0x1 ;  /* 0x000000040000795c */ /* 0x000fea0000300000 */
[----:B------:R-:W-:-:S04]  /*86b0*/  HFMA2 R3, -RZ, RZ, 0, 0 ;  /* 0x00000000ff037431 */ /* 0x000fc800000001ff */
[----:B------:R-:W-:Y:S05]  /*86c0*/  RET.REL.NODEC R2 `(_ZN7cutlass13device_kernelINS_4gemm6kernel13GemmUniversalIN4cute5tupleIJiiiiEEENS1_10collective13CollectiveMmaINS1_35MainloopSm100TmaUmmaWarpSpecializedILi6ELi2ELi4ENS5_IJNS4_1CILi2EEESB_NSA_ILi1EEEEEEEENS5_IJNSA_ILi64EEESF_NSA_ILi128EEEEEENS_6half_tENS5_IJlSC_lEEESI_SJ_NS4_8TiledMMAINS4_8MMA_AtomIJNS4_20SM100_MMA_F16BF16_SSISI_SI_fLi64ELi64ELNS4_4UMMA5MajorE0ELSO_0ELNSN_7ScaleInE0ELSP_0EEEEEENS4_6LayoutINS5_IJSC_SC_SC_EEENS5_IJNSA_ILi0EEESU_SU_EEEEENS5_IJNS4_10UnderscoreESX_SX_EEEEENS4_23SM90_TMA_LOAD_MULTICASTENS4_14ComposedLayoutINS4_7SwizzleILi3ELi4ELi3EEENS4_18smem_ptr_flag_bitsILi16EEENSS_INS5_IJNSA_ILi8EEESF_EEENS5_IJSF_SC_EEEEEEEvNS4_8identityES10_S1A_vS1B_EENS_8epilogue10collective18CollectiveEpilogueINS1D_23Sm100TmaWarpSpecializedILi3ELi2ELi16ELb1ELb0EEEJSH_NS5_IJNSS_ISF_SC_EENSS_INSA_ILi32EEESC_EEEEESI_SJ_SI_SJ_NS1D_6fusion15FusionCallbacksIS1H_NS1M_17LinearCombinationISI_fSI_fLNS_15FloatRoundStyleE2EEESH_S1L_JEEENS4_5SM1004TMEM4LOAD26SM100_TMEM_LOAD_16dp256b4xENS4_13SM90_TMA_LOADENS11_INS12_ILi2ELi4ELi3EEES15_NSS_INS5_IJS16_S1J_EEENS5_IJS1J_SC_EEEEEEENS4_17SM75_U32x4_LDSM_NENS4_14SM90_TMA_STOREES21_NS4_17SM90_U32x4_STSM_NENS4_39AutoVectorizingCopyWithAssumedAlignmentILi128EEEEEEvvEEEEvNT_6ParamsE) ;  /* 0xffffff78024c7950 */ /* 0x000fea0003c3ffff */
        .weak           $__internal_1_$__cuda_sm10x_tcgen05_guardrail_trap_phase_invalid_during_alloc
        .type           $__internal_1_$__cuda_sm10x_tcgen05_guardrail_trap_phase_invalid_during_alloc,@function
        .size           $__internal_1_$__cuda_sm10x_tcgen05_guardrail_trap_phase_invalid_during_alloc,($__internal_2_$__cuda_sm10x_tcgen05_guardrail_trap_unallocated_columns_being_dealloced - $__internal_1_$__cuda_sm10x_tcgen05_guardrail_trap_phase_invalid_during_alloc)
$__internal_1_$__cuda_sm10x_tcgen05_guardrail_trap_phase_invalid_during_alloc:
[----:B------:R-:W-:Y:S05]  /*86d0*/  BPT.TRAP 0x1 ;  /* 0x000000040000795c */ /* 0x000fea0000300000 */
[----:B------:R-:W-:-:S04]  /*86e0*/  MOV R5, 0x0 ;  /* 0x0000000000057802 */ /* 0x000fc80000000f00 */
[----:B------:R-:W-:Y:S05]  /*86f0*/  RET.REL.NODEC R4 `(_ZN7cutlass13device_kernelINS_4gemm6kernel13GemmUniversalIN4cute5tupleIJiiiiEEENS1_10collective13CollectiveMmaINS1_35MainloopSm100TmaUmmaWarpSpecializedILi6ELi2ELi4ENS5_IJNS4_1CILi2EEESB_NSA_ILi1EEEEEEEENS5_IJNSA_ILi64EEESF_NSA_ILi128EEEEEENS_6half_tENS5_IJlSC_lEEESI_SJ_NS4_8TiledMMAINS4_8MMA_AtomIJNS4_20SM100_MMA_F16BF16_SSISI_SI_fLi64ELi64ELNS4_4UMMA5MajorE0ELSO_0ELNSN_7ScaleInE0ELSP_0EEEEEENS4_6LayoutINS5_IJSC_SC_SC_EEENS5_IJNSA_ILi0EEESU_SU_EEEEENS5_IJNS4_10UnderscoreESX_SX_EEEEENS4_23SM90_TMA_LOAD_MULTICASTENS4_14ComposedLayoutINS4_7SwizzleILi3ELi4ELi3EEENS4_18smem_ptr_flag_bitsILi16EEENSS_INS5_IJNSA_ILi8EEESF_EEENS5_IJSF_SC_EEEEEEEvNS4_8identityES10_S1A_vS1B_EENS_8epilogue10collective18CollectiveEpilogueINS1D_23Sm100TmaWarpSpecializedILi3ELi2ELi16ELb1ELb0EEEJSH_NS5_IJNSS_ISF_SC_EENSS_INSA_ILi32EEESC_EEEEESI_SJ_SI_SJ_NS1D_6fusion15FusionCallbacksIS1H_NS1M_17LinearCombinationISI_fSI_fLNS_15FloatRoundStyleE2EEESH_S1L_JEEENS4_5SM1004TMEM4LOAD26SM100_TMEM_LOAD_16dp256b4xENS4_13SM90_TMA_LOADENS11_INS12_ILi2ELi4ELi3EEES15_NSS_INS5_IJS16_S1J_EEENS5_IJS1J_SC_EEEEEEENS4_17SM75_U32x4_LDSM_NENS4_14SM90_TMA_STOREES21_NS4_17SM90_U32x4_STSM_NENS4_39AutoVectorizingCopyWithAssumedAlignmentILi128EEEEEEvvEEEEvNT_6ParamsE) ;  /* 0xffffff7804407950 */ /* 0x000fea0003c3ffff */
        .weak           $__internal_2_$__cuda_sm10x_tcgen05_guardrail_trap_unallocated_columns_being_dealloced
        .type           $__internal_2_$__cuda_sm10x_tcgen05_guardrail_trap_unallocated_columns_being_dealloced,@function
        .size           $__internal_2_$__cuda_sm10x_tcgen05_guardrail_trap_unallocated_columns_being_dealloced,(.L_x_171 - $__internal_2_$__cuda_sm10x_tcgen05_guardrail_trap_unallocated_columns_being_dealloced)
$__internal_2_$__cuda_sm10x_tcgen05_guardrail_trap_unallocated_columns_being_dealloced:
[----:B------:R-:W-:Y:S05]  /*8700*/  BPT.TRAP 0x1 ;  /* 0x000000040000795c */ /* 0x000fea0000300000 */
[----:B------:R-:W-:-:S04]  /*8710*/  HFMA2 R3, -RZ, RZ, 0, 0 ;  /* 0x00000000ff037431 */ /* 0x000fc800000001ff */
[----:B------:R-:W-:Y:S05]  /*8720*/  RET.REL.NODEC R2 `(_ZN7cutlass13device_kernelINS_4gemm6kernel13GemmUniversalIN4cute5tupleIJiiiiEEENS1_10collective13CollectiveMmaINS1_35MainloopSm100TmaUmmaWarpSpecializedILi6ELi2ELi4ENS5_IJNS4_1CILi2EEESB_NSA_ILi1EEEEEEEENS5_IJNSA_ILi64EEESF_NSA_ILi128EEEEEENS_6half_tENS5_IJlSC_lEEESI_SJ_NS4_8TiledMMAINS4_8MMA_AtomIJNS4_20SM100_MMA_F16BF16_SSISI_SI_fLi64ELi64ELNS4_4UMMA5MajorE0ELSO_0ELNSN_7ScaleInE0ELSP_0EEEEEENS4_6LayoutINS5_IJSC_SC_SC_EEENS5_IJNSA_ILi0EEESU_SU_EEEEENS5_IJNS4_10UnderscoreESX_SX_EEEEENS4_23SM90_TMA_LOAD_MULTICASTENS4_14ComposedLayoutINS4_7SwizzleILi3ELi4ELi3EEENS4_18smem_ptr_flag_bitsILi16EEENSS_INS5_IJNSA_ILi8EEESF_EEENS5_IJSF_SC_EEEEEEEvNS4_8identityES10_S1A_vS1B_EENS_8epilogue10collective18CollectiveEpilogueINS1D_23Sm100TmaWarpSpecializedILi3ELi2ELi16ELb1ELb0EEEJSH_NS5_IJNSS_ISF_SC_EENSS_INSA_ILi32EEESC_EEEEESI_SJ_SI_SJ_NS1D_6fusion15FusionCallbacksIS1H_NS1M_17LinearCombinationISI_fSI_fLNS_15FloatRoundStyleE2EEESH_S1L_JEEENS4_5SM1004TMEM4LOAD26SM100_TMEM_LOAD_16dp256b4xENS4_13SM90_TMA_LOADENS11_INS12_ILi2ELi4ELi3EEES15_NSS_INS5_IJS16_S1J_EEENS5_IJS1J_SC_EEEEEEENS4_17SM75_U32x4_LDSM_NENS4_14SM90_TMA_STOREES21_NS4_17SM90_U32x4_STSM_NENS4_39AutoVectorizingCopyWithAssumedAlignmentILi128EEEEEEvvEEEEvNT_6ParamsE) ;  /* 0xffffff7802347950 */ /* 0x000fea0003c3ffff */
.L_x_170:
[----:B------:R-:W-:-:S00]  /*8730*/  BRA `(.L_x_170) ;  /* 0xfffffffc00fc7947 */ /* 0x000fc0000383ffff */
[----:B------:R-:W-:-:S00]  /*8740*/  NOP ;  /* 0x0000000000007918 */ /* 0x000fc00000000000 */
        /* <DEDUP_REMOVED lines=11> */
.L_x_171:


//--------------------- .nv.global.init           --------------------------
	.section	.nv.global.init,"aw",@progbits
.nv.global.init:
	.type		$str$27,@object
	.size		$str$27,($str$28 - $str$27)
$str$27:
        /*0000*/ 	.byte	0x28, 0x61, 0x64, 0x64, 0x72, 0x65, 0x73, 0x73, 0x20, 0x26, 0x20, 0x6d, 0x61, 0x73, 0x6b, 0x29
        /*0010*/ 	.byte	0x20, 0x3d, 0x3d, 0x20, 0x30, 0x00
	.type		$str$28,@object
	.size		$str$28,($str$26 - $str$28)
$str$28:
        /*0016*/ 	.byte	0x2f, 0x74, 0x6d, 0x70, 0x2f, 0x63, 0x75, 0x74, 0x6c, 0x61, 0x73, 0x73, 0x5f, 0x73, 0x77, 0x65
        /*0026*/ 	.byte	0x65, 0x70, 0x5f, 0x73, 0x72, 0x63, 0x2f, 0x69, 0x6e, 0x63, 0x6c, 0x75, 0x64, 0x65, 0x2f, 0x63
        /*0036*/ 	.byte	0x75, 0x74, 0x65, 0x2f, 0x70, 0x6f, 0x69, 0x6e, 0x74, 0x65, 0x72, 0x5f, 0x66, 0x6c, 0x61, 0x67
        /*0046*/ 	.byte	0x67, 0x65, 0x64, 0x2e, 0x68, 0x70, 0x70, 0x00
	.type		$str$26,@object
	.size		$str$26,($str$25 - $str$26)
$str$26:
        /*004e*/ 	.byte	0x2f, 0x74, 0x6d, 0x70, 0x2f, 0x63, 0x75, 0x74, 0x6c, 0x61, 0x73, 0x73, 0x5f, 0x73, 0x77, 0x65
        /*005e*/ 	.byte	0x65, 0x70, 0x5f, 0x73, 0x72, 0x63, 0x2f, 0x69, 0x6e, 0x63, 0x6c, 0x75, 0x64, 0x65, 0x2f, 0x63
        /*006e*/ 	.byte	0x75, 0x74, 0x65, 0x2f, 0x61, 0x74, 0x6f, 0x6d, 0x2f, 0x63, 0x6f, 0x70, 0x79, 0x5f, 0x74, 0x72
        /*007e*/ 	.byte	0x61, 0x69, 0x74, 0x73, 0x5f, 0x73, 0x6d, 0x31, 0x30, 0x30, 0x2e, 0x68, 0x70, 0x70, 0x00
	.type		$str$25,@object
	.size		$str$25,(__unnamed_1 - $str$25)
$str$25:
        /*008d*/ 	.byte	0x28, 0x28, 0x75, 0x69, 0x6e, 0x74, 0x33, 0x32, 0x5f, 0x74, 0x28, 0x74, 0x68, 0x72, 0x65, 0x61
        /*009d*/ 	.byte	0x64, 0x49, 0x64, 0x78, 0x2e, 0x78, 0x29, 0x20, 0x2f, 0x20, 0x33, 0x32, 0x29, 0x20, 0x25, 0x20
        /*00ad*/ 	.byte	0x34, 0x29, 0x20, 0x3d, 0x3d, 0x20, 0x28, 0x28, 0x28, 0x74, 0x6d, 0x65, 0x6d, 0x5f, 0x61, 0x64
        /*00bd*/ 	.byte	0x64, 0x72, 0x20, 0x3e, 0x3e, 0x20, 0x31, 0x36, 0x29, 0x20, 0x2f, 0x20, 0x33, 0x32, 0x29, 0x20
        /*00cd*/ 	.byte	0x25, 0x20, 0x34, 0x29, 0x00
	.type		__unnamed_1,@object
	.size		__unnamed_1,(__unnamed_2 - __unnamed_1)
__unnamed_1:
        /*00d2*/ 	.byte	0x61, 0x75, 0x74, 0x6f, 0x20, 0x63, 0x75, 0x74, 0x65, 0x3a, 0x3a, 0x61, 0x73, 0x5f, 0x70, 0x6f
        /* <DEDUP_REMOVED lines=24> */
        /*0262*/ 	.byte	0x3e, 0x3e, 0x3e, 0x5d, 0x00
	.type		__unnamed_2,@object
	.size		__unnamed_2,(.L_2 - __unnamed_2)
__unnamed_2:
        /* <DEDUP_REMOVED lines=46> */
.L_2:


//--------------------- .nv.shared._ZN7cutlass13device_kernelINS_4gemm6kernel13GemmUniversalIN4cute5tupleIJiiiiEEENS1_10collective13CollectiveMmaINS1_35MainloopSm100TmaUmmaWarpSpecializedILi6ELi2ELi4ENS5_IJNS4_1CILi2EEESB_NSA_ILi1EEEEEEEENS5_IJNSA_ILi64EEESF_NSA_ILi128EEEEEENS_6half_tENS5_IJlSC_lEEESI_SJ_NS4_8TiledMMAINS4_8MMA_AtomIJNS4_20SM100_MMA_F16BF16_SSISI_SI_fLi64ELi64ELNS4_4UMMA5MajorE0ELSO_0ELNSN_7ScaleInE0ELSP_0EEEEEENS4_6LayoutINS5_IJSC_SC_SC_EEENS5_IJNSA_ILi0EEESU_SU_EEEEENS5_IJNS4_10UnderscoreESX_SX_EEEEENS4_23SM90_TMA_LOAD_MULTICASTENS4_14ComposedLayoutINS4_7SwizzleILi3ELi4ELi3EEENS4_18smem_ptr_flag_bitsILi16EEENSS_INS5_IJNSA_ILi8EEESF_EEENS5_IJSF_SC_EEEEEEEvNS4_8identityES10_S1A_vS1B_EENS_8epilogue10collective18CollectiveEpilogueINS1D_23Sm100TmaWarpSpecializedILi3ELi2ELi16ELb1ELb0EEEJSH_NS5_IJNSS_ISF_SC_EENSS_INSA_ILi32EEESC_EEEEESI_SJ_SI_SJ_NS1D_6fusion15FusionCallbacksIS1H_NS1M_17LinearCombinationISI_fSI_fLNS_15FloatRoundStyleE2EEESH_S1L_JEEENS4_5SM1004TMEM4LOAD26SM100_TMEM_LOAD_16dp256b4xENS4_13SM90_TMA_LOADENS11_INS12_ILi2ELi4ELi3EEES15_NSS_INS5_IJS16_S1J_EEENS5_IJS1J_SC_EEEEEEENS4_17SM75_U32x4_LDSM_NENS4_14SM90_TMA_STOREES21_NS4_17SM90_U32x4_STSM_NENS4_39AutoVectorizingCopyWithAssumedAlignmentILi128EEEEEEvvEEEEvNT_6ParamsE --------------------------
	.section	.nv.shared._ZN7cutlass13device_kernelINS_4gemm6kernel13GemmUniversalIN4cute5tupleIJiiiiEEENS1_10collective13CollectiveMmaINS1_35MainloopSm100TmaUmmaWarpSpecializedILi6ELi2ELi4ENS5_IJNS4_1CILi2EEESB_NSA_ILi1EEEEEEEENS5_IJNSA_ILi64EEESF_NSA_ILi128EEEEEENS_6half_tENS5_IJlSC_lEEESI_SJ_NS4_8TiledMMAINS4_8MMA_AtomIJNS4_20SM100_MMA_F16BF16_SSISI_SI_fLi64ELi64ELNS4_4UMMA5MajorE0ELSO_0ELNSN_7ScaleInE0ELSP_0EEEEEENS4_6LayoutINS5_IJSC_SC_SC_EEENS5_IJNSA_ILi0EEESU_SU_EEEEENS5_IJNS4_10UnderscoreESX_SX_EEEEENS4_23SM90_TMA_LOAD_MULTICASTENS4_14ComposedLayoutINS4_7SwizzleILi3ELi4ELi3EEENS4_18smem_ptr_flag_bitsILi16EEENSS_INS5_IJNSA_ILi8EEESF_EEENS5_IJSF_SC_EEEEEEEvNS4_8identityES10_S1A_vS1B_EENS_8epilogue10collective18CollectiveEpilogueINS1D_23Sm100TmaWarpSpecializedILi3ELi2ELi16ELb1ELb0EEEJSH_NS5_IJNSS_ISF_SC_EENSS_INSA_ILi32EEESC_EEEEESI_SJ_SI_SJ_NS1D_6fusion15FusionCallbacksIS1H_NS1M_17LinearCombinationISI_fSI_fLNS_15FloatRoundStyleE2EEESH_S1L_JEEENS4_5SM1004TMEM4LOAD26SM100_TMEM_LOAD_16dp256b4xENS4_13SM90_TMA_LOADENS11_INS12_ILi2ELi4ELi3EEES15_NSS_INS5_IJS16_S1J_EEENS5_IJS1J_SC_EEEEEEENS4_17SM75_U32x4_LDSM_NENS4_14SM90_TMA_STOREES21_NS4_17SM90_U32x4_STSM_NENS4_39AutoVectorizingCopyWithAssumedAlignmentILi128EEEEEEvvEEEEvNT_6ParamsE,"aw",@nobits
	.sectionflags	@""
	.align	16
	.zero		1024


//--------------------- .nv.shared.reserved.0     --------------------------
	.section	.nv.shared.reserved.0,"aw",@nobits
	.weak		__nv_reservedSMEM_offset_0_alias
	.size		__nv_reservedSMEM_offset_0_alias, 0, 64
	.other		__nv_reservedSMEM_offset_0_alias,@"STO_CUDA_RESERVED_SHARED STV_DEFAULT"
__nv_reservedSMEM_offset_0_alias:
	.zero		0
.nv.shared.reserved.0:
	.zero		64
	.weak		__nv_reservedSMEM_tcgen05_partition
	.type		__nv_reservedSMEM_tcgen05_partition,@object
	.size		__nv_reservedSMEM_tcgen05_partition,(.L_0 - __nv_reservedSMEM_tcgen05_partition)
__nv_reservedSMEM_tcgen05_partition:
	.zero		32
.L_0:


//--------------------- .nv.global                --------------------------
	.section	.nv.global,"aw",@nobits
.nv.global:
	.type		_ZN40_INTERNAL_1c66545a_4_k_cu_dadbc36f_190874cute1_E,@object
	.size		_ZN40_INTERNAL_1c66545a_4_k_cu_dadbc36f_190874cute1_E,(_ZN40_INTERNAL_1c66545a_4_k_cu_dadbc36f_190874cuda3std3__45__cpo6cbeginE - _ZN40_INTERNAL_1c66545a_4_k_cu_dadbc36f_190874cute1_E)
_ZN40_INTERNAL_1c66545a_4_k_cu_dadbc36f_190874cute1_E:
	.zero		1
	.type		_ZN40_INTERNAL_1c66545a_4_k_cu_dadbc36f_190874cuda3std3__45__cpo6cbeginE,@object
	.size		_ZN40_INTERNAL_1c66545a_4_k_cu_dadbc36f_190874cuda3std3__45__cpo6cbeginE,(_ZN40_INTERNAL_1c66545a_4_k_cu_dadbc36f_190874cuda3std3__48in_placeE - _ZN40_INTERNAL_1c66545a_4_k_cu_dadbc36f_190874cuda3std3__45__cpo6cbeginE)
_ZN40_INTERNAL_1c66545a_4_k_cu_dadbc36f_190874cuda3std3__45__cpo6cbeginE:
	.zero		1
	.type		_ZN40_INTERNAL_1c66545a_4_k_cu_dadbc36f_190874cuda3std3__48in_placeE,@object
	.size		_ZN40_INTERNAL_1c66545a_4_k_cu_dadbc36f_190874cuda3std3__48in_placeE,(_ZN40_INTERNAL_1c66545a_4_k_cu_dadbc36f_190874cuda3std6ranges3__45__cpo9iter_moveE - _ZN40_INTERNAL_1c66545a_4_k_cu_dadbc36f_190874cuda3std3__48in_placeE)
_ZN40_INTERNAL_1c66545a_4_k_cu_dadbc36f_190874cuda3std3__48in_placeE:
	.zero		1
	.type		_ZN40_INTERNAL_1c66545a_4_k_cu_dadbc36f_190874cuda3std6ranges3__45__cpo9iter_moveE,@object
	.size		_ZN40_INTERNAL_1c66545a_4_k_cu_dadbc36f_190874cuda3std6ranges3__45__cpo9iter_moveE,(_ZN40_INTERNAL_1c66545a_4_k_cu_dadbc36f_190874cuda3std3__45__cpo5beginE - _ZN40_INTERNAL_1c66545a_4_k_cu_dadbc36f_190874cuda3std6ranges3__45__cpo9iter_moveE)
_ZN40_INTERNAL_1c66545a_4_k_cu_dadbc36f_190874cuda3std6ranges3__45__cpo9iter_moveE:
	.zero		1
	.type		_ZN40_INTERNAL_1c66545a_4_k_cu_dadbc36f_190874cuda3std3__45__cpo5beginE,@object
	.size		_ZN40_INTERNAL_1c66545a_4_k_cu_dadbc36f_190874cuda3std3__45__cpo5beginE,(_ZN40_INTERNAL_1c66545a_4_k_cu_dadbc36f_190874cuda3std3__442_GLOBAL__N__1c66545a_4_k_cu_dadbc36f_190876ignoreE - _ZN40_INTERNAL_1c66545a_4_k_cu_dadbc36f_190874cuda3std3__45__cpo5beginE)
_ZN40_INTERNAL_1c66545a_4_k_cu_dadbc36f_190874cuda3std3__45__cpo5beginE:
	.zero		1
	.type		_ZN40_INTERNAL_1c66545a_4_k_cu_dadbc36f_190874cuda3std3__442_GLOBAL__N__1c66545a_4_k_cu_dadbc36f_190876ignoreE,@object
	.size		_ZN40_INTERNAL_1c66545a_4_k_cu_dadbc36f_190874cuda3std3__442_GLOBAL__N__1c66545a_4_k_cu_dadbc36f_190876ignoreE,(_ZN40_INTERNAL_1c66545a_4_k_cu_dadbc36f_190874cute7productE - _ZN40_INTERNAL_1c66545a_4_k_cu_dadbc36f_190874cuda3std3__442_GLOBAL__N__1c66545a_4_k_cu_dadbc36f_190876ignoreE)
_ZN40_INTERNAL_1c66545a_4_k_cu_dadbc36f_190874cuda3std3__442_GLOBAL__N__1c66545a_4_k_cu_dadbc36f_190876ignoreE:
	.zero		1
	.type		_ZN40_INTERNAL_1c66545a_4_k_cu_dadbc36f_190874cute7productE,@object
	.size		_ZN40_INTERNAL_1c66545a_4_k_cu_dadbc36f_190874cute7productE,(_ZN40_INTERNAL_1c66545a_4_k_cu_dadbc36f_190874cuda3std3__45__cpo3endE - _ZN40_INTERNAL_1c66545a_4_k_cu_dadbc36f_190874cute7productE)
_ZN40_INTERNAL_1c66545a_4_k_cu_dadbc36f_190874cute7productE:
	.zero		1
	.type		_ZN40_INTERNAL_1c66545a_4_k_cu_dadbc36f_190874cuda3std3__45__cpo3endE,@object
	.size		_ZN40_INTERNAL_1c66545a_4_k_cu_dadbc36f_190874cuda3std3__45__cpo3endE,(_ZN40_INTERNAL_1c66545a_4_k_cu_dadbc36f_190874cuda3std3__419piecewise_constructE - _ZN40_INTERNAL_1c66545a_4_k_cu_dadbc36f_190874cuda3std3__45__cpo3endE)
_ZN40_INTERNAL_1c66545a_4_k_cu_dadbc36f_190874cuda3std3__45__cpo3endE:
	.zero		1
	.type		_ZN40_INTERNAL_1c66545a_4_k_cu_dadbc36f_190874cuda3std3__419piecewise_constructE,@object
	.size		_ZN40_INTERNAL_1c66545a_4_k_cu_dadbc36f_190874cuda3std3__419piecewise_constructE,(_ZN40_INTERNAL_1c66545a_4_k_cu_dadbc36f_190874cuda3std3__45__cpo4cendE - _ZN40_INTERNAL_1c66545a_4_k_cu_dadbc36f_190874cuda3std3__419piecewise_constructE)
_ZN40_INTERNAL_1c66545a_4_k_cu_dadbc36f_190874cuda3std3__419piecewise_constructE:
	.zero		1
	.type		_ZN40_INTERNAL_1c66545a_4_k_cu_dadbc36f_190874cuda3std3__45__cpo4cendE,@object
	.size		_ZN40_INTERNAL_1c66545a_4_k_cu_dadbc36f_190874cuda3std3__45__cpo4cendE,(_ZN40_INTERNAL_1c66545a_4_k_cu_dadbc36f_190874cuda3std6ranges3__45__cpo4swapE - _ZN40_INTERNAL_1c66545a_4_k_cu_dadbc36f_190874cuda3std3__45__cpo4cendE)
_ZN40_INTERNAL_1c66545a_4_k_cu_dadbc36f_190874cuda3std3__45__cpo4cendE:
	.zero		1
	.type		_ZN40_INTERNAL_1c66545a_4_k_cu_dadbc36f_190874cuda3std6ranges3__45__cpo4swapE,@object
	.size		_ZN40_INTERNAL_1c66545a_4_k_cu_dadbc36f_190874cuda3std6ranges3__45__cpo4swapE,(.L_10 - _ZN40_INTERNAL_1c66545a_4_k_cu_dadbc36f_190874cuda3std6ranges3__45__cpo4swapE)
_ZN40_INTERNAL_1c66545a_4_k_cu_dadbc36f_190874cuda3std6ranges3__45__cpo4swapE:
	.zero		1
.L_10:


//--------------------- .nv.constant0._ZN7cutlass13device_kernelINS_4gemm6kernel13GemmUniversalIN4cute5tupleIJiiiiEEENS1_10collective13CollectiveMmaINS1_35MainloopSm100TmaUmmaWarpSpecializedILi6ELi2ELi4ENS5_IJNS4_1CILi2EEESB_NSA_ILi1EEEEEEEENS5_IJNSA_ILi64EEESF_NSA_ILi128EEEEEENS_6half_tENS5_IJlSC_lEEESI_SJ_NS4_8TiledMMAINS4_8MMA_AtomIJNS4_20SM100_MMA_F16BF16_SSISI_SI_fLi64ELi64ELNS4_4UMMA5MajorE0ELSO_0ELNSN_7ScaleInE0ELSP_0EEEEEENS4_6LayoutINS5_IJSC_SC_SC_EEENS5_IJNSA_ILi0EEESU_SU_EEEEENS5_IJNS4_10UnderscoreESX_SX_EEEEENS4_23SM90_TMA_LOAD_MULTICASTENS4_14ComposedLayoutINS4_7SwizzleILi3ELi4ELi3EEENS4_18smem_ptr_flag_bitsILi16EEENSS_INS5_IJNSA_ILi8EEESF_EEENS5_IJSF_SC_EEEEEEEvNS4_8identityES10_S1A_vS1B_EENS_8epilogue10collective18CollectiveEpilogueINS1D_23Sm100TmaWarpSpecializedILi3ELi2ELi16ELb1ELb0EEEJSH_NS5_IJNSS_ISF_SC_EENSS_INSA_ILi32EEESC_EEEEESI_SJ_SI_SJ_NS1D_6fusion15FusionCallbacksIS1H_NS1M_17LinearCombinationISI_fSI_fLNS_15FloatRoundStyleE2EEESH_S1L_JEEENS4_5SM1004TMEM4LOAD26SM100_TMEM_LOAD_16dp256b4xENS4_13SM90_TMA_LOADENS11_INS12_ILi2ELi4ELi3EEES15_NSS_INS5_IJS16_S1J_EEENS5_IJS1J_SC_EEEEEEENS4_17SM75_U32x4_LDSM_NENS4_14SM90_TMA_STOREES21_NS4_17SM90_U32x4_STSM_NENS4_39AutoVectorizingCopyWithAssumedAlignmentILi128EEEEEEvvEEEEvNT_6ParamsE --------------------------
	.section	.nv.constant0._ZN7cutlass13device_kernelINS_4gemm6kernel13GemmUniversalIN4cute5tupleIJiiiiEEENS1_10collective13CollectiveMmaINS1_35MainloopSm100TmaUmmaWarpSpecializedILi6ELi2ELi4ENS5_IJNS4_1CILi2EEESB_NSA_ILi1EEEEEEEENS5_IJNSA_ILi64EEESF_NSA_ILi128EEEEEENS_6half_tENS5_IJlSC_lEEESI_SJ_NS4_8TiledMMAINS4_8MMA_AtomIJNS4_20SM100_MMA_F16BF16_SSISI_SI_fLi64ELi64ELNS4_4UMMA5MajorE0ELSO_0ELNSN_7ScaleInE0ELSP_0EEEEEENS4_6LayoutINS5_IJSC_SC_SC_EEENS5_IJNSA_ILi0EEESU_SU_EEEEENS5_IJNS4_10UnderscoreESX_SX_EEEEENS4_23SM90_TMA_LOAD_MULTICASTENS4_14ComposedLayoutINS4_7SwizzleILi3ELi4ELi3EEENS4_18smem_ptr_flag_bitsILi16EEENSS_INS5_IJNSA_ILi8EEESF_EEENS5_IJSF_SC_EEEEEEEvNS4_8identityES10_S1A_vS1B_EENS_8epilogue10collective18CollectiveEpilogueINS1D_23Sm100TmaWarpSpecializedILi3ELi2ELi16ELb1ELb0EEEJSH_NS5_IJNSS_ISF_SC_EENSS_INSA_ILi32EEESC_EEEEESI_SJ_SI_SJ_NS1D_6fusion15FusionCallbacksIS1H_NS1M_17LinearCombinationISI_fSI_fLNS_15FloatRoundStyleE2EEESH_S1L_JEEENS4_5SM1004TMEM4LOAD26SM100_TMEM_LOAD_16dp256b4xENS4_13SM90_TMA_LOADENS11_INS12_ILi2ELi4ELi3EEES15_NSS_INS5_IJS16_S1J_EEENS5_IJS1J_SC_EEEEEEENS4_17SM75_U32x4_LDSM_NENS4_14SM90_TMA_STOREES21_NS4_17SM90_U32x4_STSM_NENS4_39AutoVectorizingCopyWithAssumedAlignmentILi128EEEEEEvvEEEEvNT_6ParamsE,"a",@progbits
	.sectionflags	@""
	.align	4
.nv.constant0._ZN7cutlass13device_kernelINS_4gemm6kernel13GemmUniversalIN4cute5tupleIJiiiiEEENS1_10collective13CollectiveMmaINS1_35MainloopSm100TmaUmmaWarpSpecializedILi6ELi2ELi4ENS5_IJNS4_1CILi2EEESB_NSA_ILi1EEEEEEEENS5_IJNSA_ILi64EEESF_NSA_ILi128EEEEEENS_6half_tENS5_IJlSC_lEEESI_SJ_NS4_8TiledMMAINS4_8MMA_AtomIJNS4_20SM100_MMA_F16BF16_SSISI_SI_fLi64ELi64ELNS4_4UMMA5MajorE0ELSO_0ELNSN_7ScaleInE0ELSP_0EEEEEENS4_6LayoutINS5_IJSC_SC_SC_EEENS5_IJNSA_ILi0EEESU_SU_EEEEENS5_IJNS4_10UnderscoreESX_SX_EEEEENS4_23SM90_TMA_LOAD_MULTICASTENS4_14ComposedLayoutINS4_7SwizzleILi3ELi4ELi3EEENS4_18smem_ptr_flag_bitsILi16EEENSS_INS5_IJNSA_ILi8EEESF_EEENS5_IJSF_SC_EEEEEEEvNS4_8identityES10_S1A_vS1B_EENS_8epilogue10collective18CollectiveEpilogueINS1D_23Sm100TmaWarpSpecializedILi3ELi2ELi16ELb1ELb0EEEJSH_NS5_IJNSS_ISF_SC_EENSS_INSA_ILi32EEESC_EEEEESI_SJ_SI_SJ_NS1D_6fusion15FusionCallbacksIS1H_NS1M_17LinearCombinationISI_fSI_fLNS_15FloatRoundStyleE2EEESH_S1L_JEEENS4_5SM1004TMEM4LOAD26SM100_TMEM_LOAD_16dp256b4xENS4_13SM90_TMA_LOADENS11_INS12_ILi2ELi4ELi3EEES15_NSS_INS5_IJS16_S1J_EEENS5_IJS1J_SC_EEEEEEENS4_17SM75_U32x4_LDSM_NENS4_14SM90_TMA_STOREES21_NS4_17SM90_U32x4_STSM_NENS4_39AutoVectorizingCopyWithAssumedAlignmentILi128EEEEEEvvEEEEvNT_6ParamsE:
	.zero		2944


//--------------------- SYMBOLS --------------------------

	.type		.nv.reservedSmem.offset0,@object
	.size		.nv.reservedSmem.offset0,0x4
	.type		.nv.reservedSmem.cap,@object
	.size		.nv.reservedSmem.cap,0x4
	.type		__assertfail,@function
